	.target	sm_80

	.elftype	@"ET_EXEC"


//--------------------- .note.nv.tkinfo           --------------------------
	.section	.note.nv.tkinfo,"",@"SHT_NOTE"
	.sectionflags	@"SHF_NOTE_NV_TKINFO"
	.tkinfo
        /*0018*/ 	.word	0x00000002
        /*0030*/ 	.string	""
        /*0030*/ 	.string	"ptxas"
        /*0030*/ 	.string	"Cuda compilation tools, release 13.0, V13.0.88"
        /*0030*/ 	.string	"Build cuda_13.0.r13.0/compiler.36424714_0"
        /*0030*/ 	.string	"-v  -suppress-debug-info  -lineinfo  -arch sm_80 "



//--------------------- .note.nv.cuinfo           --------------------------
	.section	.note.nv.cuinfo,"",@"SHT_NOTE"
	.sectionflags	@"SHF_NOTE_NV_CUINFO"
        /*0018*/ 	.short	0x0002
        /*001a*/ 	.short	0x0050
        /*001c*/ 	.short	0x0082
	.zero		2


//--------------------- .nv.info                  --------------------------
	.section	.nv.info,"",@"SHT_CUDA_INFO"
	.align	4


	//----- nvinfo : EIATTR_REGCOUNT
	.align		4
        /*0000*/ 	.byte	0x04, 0x2f
        /*0002*/ 	.short	(.L_1 - .L_0)
	.align		4
.L_0:
        /*0004*/ 	.word	index@(matmul_kernel)
        /*0008*/ 	.word	0x000000ee


	//----- nvinfo : EIATTR_FRAME_SIZE
	.align		4
.L_1:
        /*000c*/ 	.byte	0x04, 0x11
        /*000e*/ 	.short	(.L_3 - .L_2)
	.align		4
.L_2:
        /*0010*/ 	.word	index@(matmul_kernel)
        /*0014*/ 	.word	0x00000000


	//----- nvinfo : EIATTR_MIN_STACK_SIZE
	.align		4
.L_3:
        /*0018*/ 	.byte	0x04, 0x12
        /*001a*/ 	.short	(.L_5 - .L_4)
	.align		4
.L_4:
        /*001c*/ 	.word	index@(matmul_kernel)
        /*0020*/ 	.word	0x00000000
.L_5:


//--------------------- .nv.info.matmul_kernel    --------------------------
	.section	.nv.info.matmul_kernel,"",@"SHT_CUDA_INFO"
	.sectionflags	@""
	.align	4


	//----- nvinfo : EIATTR_CUDA_API_VERSION
	.align		4
        /*0000*/ 	.byte	0x04, 0x37
        /*0002*/ 	.short	(.L_7 - .L_6)
.L_6:
        /*0004*/ 	.word	0x00000082


	//----- nvinfo : EIATTR_SW2861232_WAR
	.align		4
.L_7:
        /*0008*/ 	.byte	0x01, 0x35
	.zero		2


	//----- nvinfo : EIATTR_PARAM_CBANK
	.align		4
        /*000c*/ 	.byte	0x04, 0x0a
        /*000e*/ 	.short	(.L_9 - .L_8)
	.align		4
.L_8:
        /*0010*/ 	.word	index@(.nv.constant0.matmul_kernel)
        /*0014*/ 	.short	0x0160
        /*0016*/ 	.short	0x0050


	//----- nvinfo : EIATTR_CBANK_PARAM_SIZE
	.align		4
.L_9:
        /*0018*/ 	.byte	0x03, 0x19
        /*001a*/ 	.short	0x0050


	//----- nvinfo : EIATTR_KPARAM_INFO
	.align		4
        /*001c*/ 	.byte	0x04, 0x17
        /*001e*/ 	.short	(.L_11 - .L_10)
.L_10:
        /*0020*/ 	.word	0x00000000
        /*0024*/ 	.short	0x000d
        /*0026*/ 	.short	0x0048
        /*0028*/ 	.byte	0x00, 0xf4, 0x21, 0x00


	//----- nvinfo : EIATTR_KPARAM_INFO
	.align		4
.L_11:
        /*002c*/ 	.byte	0x04, 0x17
        /*002e*/ 	.short	(.L_13 - .L_12)
.L_12:
        /*0030*/ 	.word	0x00000000
        /*0034*/ 	.short	0x000c
        /*0036*/ 	.short	0x0040
        /*0038*/ 	.byte	0x00, 0xf4, 0x21, 0x00


	//----- nvinfo : EIATTR_KPARAM_INFO
	.align		4
.L_13:
        /*003c*/ 	.byte	0x04, 0x17
        /*003e*/ 	.short	(.L_15 - .L_14)
.L_14:
        /*0040*/ 	.word	0x00000000
        /*0044*/ 	.short	0x000b
        /*0046*/ 	.short	0x0038
        /*0048*/ 	.byte	0x00, 0xf0, 0x11, 0x00


	//----- nvinfo : EIATTR_KPARAM_INFO
	.align		4
.L_15:
        /*004c*/ 	.byte	0x04, 0x17
        /*004e*/ 	.short	(.L_17 - .L_16)
.L_16:
        /*0050*/ 	.word	0x00000000
        /*0054*/ 	.short	0x000a
        /*0056*/ 	.short	0x0034
        /*0058*/ 	.byte	0x00, 0xf0, 0x11, 0x00


	//----- nvinfo : EIATTR_KPARAM_INFO
	.align		4
.L_17:
        /*005c*/ 	.byte	0x04, 0x17
        /*005e*/ 	.short	(.L_19 - .L_18)
.L_18:
        /*0060*/ 	.word	0x00000000
        /*0064*/ 	.short	0x0009
        /*0066*/ 	.short	0x0030
        /*0068*/ 	.byte	0x00, 0xf0, 0x11, 0x00


	//----- nvinfo : EIATTR_KPARAM_INFO
	.align		4
.L_19:
        /*006c*/ 	.byte	0x04, 0x17
        /*006e*/ 	.short	(.L_21 - .L_20)
.L_20:
        /*0070*/ 	.word	0x00000000
        /*0074*/ 	.short	0x0008
        /*0076*/ 	.short	0x002c
        /*0078*/ 	.byte	0x00, 0xf0, 0x11, 0x00


	//----- nvinfo : EIATTR_KPARAM_INFO
	.align		4
.L_21:
        /*007c*/ 	.byte	0x04, 0x17
        /*007e*/ 	.short	(.L_23 - .L_22)
.L_22:
        /*0080*/ 	.word	0x00000000
        /*0084*/ 	.short	0x0007
        /*0086*/ 	.short	0x0028
        /*0088*/ 	.byte	0x00, 0xf0, 0x11, 0x00


	//----- nvinfo : EIATTR_KPARAM_INFO
	.align		4
.L_23:
        /*008c*/ 	.byte	0x04, 0x17
        /*008e*/ 	.short	(.L_25 - .L_24)
.L_24:
        /*0090*/ 	.word	0x00000000
        /*0094*/ 	.short	0x0006
        /*0096*/ 	.short	0x0024
        /*0098*/ 	.byte	0x00, 0xf0, 0x11, 0x00


	//----- nvinfo : EIATTR_KPARAM_INFO
	.align		4
.L_25:
        /*009c*/ 	.byte	0x04, 0x17
        /*009e*/ 	.short	(.L_27 - .L_26)
.L_26:
        /*00a0*/ 	.word	0x00000000
        /*00a4*/ 	.short	0x0005
        /*00a6*/ 	.short	0x0020
        /*00a8*/ 	.byte	0x00, 0xf0, 0x11, 0x00


	//----- nvinfo : EIATTR_KPARAM_INFO
	.align		4
.L_27:
        /*00ac*/ 	.byte	0x04, 0x17
        /*00ae*/ 	.short	(.L_29 - .L_28)
.L_28:
        /*00b0*/ 	.word	0x00000000
        /*00b4*/ 	.short	0x0004
        /*00b6*/ 	.short	0x001c
        /*00b8*/ 	.byte	0x00, 0xf0, 0x11, 0x00


	//----- nvinfo : EIATTR_KPARAM_INFO
	.align		4
.L_29:
        /*00bc*/ 	.byte	0x04, 0x17
        /*00be*/ 	.short	(.L_31 - .L_30)
.L_30:
        /*00c0*/ 	.word	0x00000000
        /*00c4*/ 	.short	0x0003
        /*00c6*/ 	.short	0x0018
        /*00c8*/ 	.byte	0x00, 0xf0, 0x11, 0x00


	//----- nvinfo : EIATTR_KPARAM_INFO
	.align		4
.L_31:
        /*00cc*/ 	.byte	0x04, 0x17
        /*00ce*/ 	.short	(.L_33 - .L_32)
.L_32:
        /*00d0*/ 	.word	0x00000000
        /*00d4*/ 	.short	0x0002
        /*00d6*/ 	.short	0x0010
        /*00d8*/ 	.byte	0x00, 0xf4, 0x21, 0x00


	//----- nvinfo : EIATTR_KPARAM_INFO
	.align		4
.L_33:
        /*00dc*/ 	.byte	0x04, 0x17
        /*00de*/ 	.short	(.L_35 - .L_34)
.L_34:
        /*00e0*/ 	.word	0x00000000
        /*00e4*/ 	.short	0x0001
        /*00e6*/ 	.short	0x0008
        /*00e8*/ 	.byte	0x00, 0xf4, 0x21, 0x00


	//----- nvinfo : EIATTR_KPARAM_INFO
	.align		4
.L_35:
        /*00ec*/ 	.byte	0x04, 0x17
        /*00ee*/ 	.short	(.L_37 - .L_36)
.L_36:
        /*00f0*/ 	.word	0x00000000
        /*00f4*/ 	.short	0x0000
        /*00f6*/ 	.short	0x0000
        /*00f8*/ 	.byte	0x00, 0xf4, 0x21, 0x00


	//----- nvinfo : EIATTR_MAXREG_COUNT
	.align		4
.L_37:
        /*00fc*/ 	.byte	0x03, 0x1b
        /*00fe*/ 	.short	0x00ff


	//----- nvinfo : EIATTR_NUM_BARRIERS
	.align		4
        /*0100*/ 	.byte	0x02, 0x4c
        /*0102*/ 	.byte	0x01
	.zero		1


	//----- nvinfo : EIATTR_MERCURY_ISA_VERSION
	.align		4
        /*0104*/ 	.byte	0x03, 0x5f
        /*0106*/ 	.short	0x0000


	//----- nvinfo : EIATTR_EXIT_INSTR_OFFSETS
	.align		4
        /*0108*/ 	.byte	0x04, 0x1c
        /*010a*/ 	.short	(.L_39 - .L_38)


	//   ....[0]....
.L_38:
        /*010c*/ 	.word	0x00006e20


	//   ....[1]....
        /*0110*/ 	.word	0x00006e40


	//----- nvinfo : EIATTR_REQNTID
	.align		4
.L_39:
        /*0114*/ 	.byte	0x04, 0x10
        /*0116*/ 	.short	(.L_41 - .L_40)
.L_40:
        /*0118*/ 	.word	0x00000080
        /*011c*/ 	.word	0x00000001
        /*0120*/ 	.word	0x00000001
.L_41:


//--------------------- .nv.callgraph             --------------------------
	.section	.nv.callgraph,"",@"SHT_CUDA_CALLGRAPH"
	.align	4
	.sectionentsize	8
	.align		4
        /*0000*/ 	.word	0x00000000
	.align		4
        /*0004*/ 	.word	0xffffffff
	.align		4
        /*0008*/ 	.word	0x00000000
	.align		4
        /*000c*/ 	.word	0xfffffffe
	.align		4
        /*0010*/ 	.word	0x00000000
	.align		4
        /*0014*/ 	.word	0xfffffffd
	.align		4
        /*0018*/ 	.word	0x00000000
	.align		4
        /*001c*/ 	.word	0xfffffffc


//--------------------- .nv.rel.action            --------------------------
	.section	.nv.rel.action,"",@"SHT_CUDA_RELOCINFO"
	.align	8
	.sectionentsize	8
        /*0000*/ 	.byte	0x73, 0x00, 0x00, 0x00, 0x00, 0x00, 0x00, 0x00, 0x00, 0x00, 0x00, 0x11, 0x25, 0x00, 0x05, 0x36


//--------------------- .nv.constant0.matmul_kernel --------------------------
	.section	.nv.constant0.matmul_kernel,"a",@progbits
	.sectionflags	@""
	.align	4
.nv.constant0.matmul_kernel:
	.zero		432


//--------------------- .text.matmul_kernel       --------------------------
	.section	.text.matmul_kernel,"ax",@progbits
	.sectioninfo	@"SHI_REGISTERS=238"
	.align	128
        .global         matmul_kernel
        .type           matmul_kernel,@function
        .size           matmul_kernel,(.L_x_3 - matmul_kernel)
        .other          matmul_kernel,@"STO_CUDA_ENTRY STV_DEFAULT"
matmul_kernel:
.text.matmul_kernel:
[----:B------:R-:W-:Y:S02]  /*0000*/  IMAD.MOV.U32 R1, RZ, RZ, c[0x0][0x28] ;  /* 0x00000a00ff017624 */ /* 0x000fe400078e00ff */
[----:B------:R-:W-:Y:S01]  /*0010*/  IMAD.MOV.U32 R0, RZ, RZ, c[0x0][0x17c] ;  /* 0x00005f00ff007624 */ /* 0x000fe200078e00ff */
[----:B------:R-:W1:Y:S01]  /*0020*/  S2R R5, SR_CTAID.X ;  /* 0x0000000000057919 */ /* 0x000e620000002500 */
[----:B------:R-:W-:Y:S01]  /*0030*/  IMAD.MOV.U32 R142, RZ, RZ, 0x1f ;  /* 0x0000001fff8e7424 */ /* 0x000fe200078e00ff */
[----:B------:R-:W-:Y:S01]  /*0040*/  ULDC.64 UR6, c[0x0][0x118] ;  /* 0x0000460000067ab9 */ /* 0x000fe20000000a00 */
[----:B------:R-:W-:Y:S01]  /*0050*/  IMAD.MOV.U32 R140, RZ, RZ, c[0x0][0x188] ;  /* 0x00006200ff8c7624 */ /* 0x000fe200078e00ff */
[----:B------:R-:W-:Y:S01]  /*0060*/  IADD3 R0, R0, 0x7f, RZ ;  /* 0x0000007f00007810 */ /* 0x000fe20007ffe0ff */
[----:B------:R-:W-:Y:S01]  /*0070*/  CS2R R92, SRZ ;  /* 0x00000000005c7805 */ /* 0x000fe2000001ff00 */
[----:B------:R-:W-:Y:S01]  /*0080*/  IADD3 R142, R142, c[0x0][0x180], RZ ;  /* 0x000060008e8e7a10 */ /* 0x000fe20007ffe0ff */
[----:B------:R-:W-:Y:S01]  /*0090*/  CS2R R94, SRZ ;  /* 0x00000000005e7805 */ /* 0x000fe2000001ff00 */
[----:B------:R-:W-:Y:S01]  /*00a0*/  SHF.R.S32.HI R3, RZ, 0x1f, R0 ;  /* 0x0000001fff037819 */ /* 0x000fe20000011400 */
[----:B------:R-:W-:Y:S01]  /*00b0*/  CS2R R96, SRZ ;  /* 0x0000000000607805 */ /* 0x000fe2000001ff00 */
[----:B------:R-:W-:Y:S01]  /*00c0*/  CS2R R98, SRZ ;  /* 0x0000000000627805 */ /* 0x000fe2000001ff00 */
[----:B------:R-:W-:Y:S01]  /*00d0*/  CS2R R100, SRZ ;  /* 0x0000000000647805 */ /* 0x000fe2000001ff00 */
[----:B------:R-:W-:Y:S01]  /*00e0*/  LEA.HI R3, R3, R0, RZ, 0x7 ;  /* 0x0000000003037211 */ /* 0x000fe200078f38ff */
[----:B------:R-:W-:Y:S01]  /*00f0*/  CS2R R102, SRZ ;  /* 0x0000000000667805 */ /* 0x000fe2000001ff00 */
[----:B------:R-:W-:Y:S01]  /*0100*/  CS2R R108, SRZ ;  /* 0x00000000006c7805 */ /* 0x000fe2000001ff00 */
[----:B------:R-:W-:Y:S01]  /*0110*/  CS2R R110, SRZ ;  /* 0x00000000006e7805 */ /* 0x000fe2000001ff00 */
[----:B------:R-:W-:Y:S01]  /*0120*/  SHF.R.S32.HI R3, RZ, 0x7, R3 ;  /* 0x00000007ff037819 */ /* 0x000fe20000011403 */
[----:B------:R-:W-:Y:S01]  /*0130*/  CS2R R112, SRZ ;  /* 0x0000000000707805 */ /* 0x000fe2000001ff00 */
[----:B------:R-:W-:Y:S01]  /*0140*/  CS2R R114, SRZ ;  /* 0x0000000000727805 */ /* 0x000fe2000001ff00 */
[----:B------:R-:W-:Y:S01]  /*0150*/  CS2R R116, SRZ ;  /* 0x0000000000747805 */ /* 0x000fe2000001ff00 */
[----:B------:R-:W-:Y:S01]  /*0160*/  CS2R R118, SRZ ;  /* 0x0000000000767805 */ /* 0x000fe2000001ff00 */
[----:B------:R-:W-:Y:S01]  /*0170*/  IMAD.SHL.U32 R4, R3, 0x8, RZ ;  /* 0x0000000803047824 */ /* 0x000fe200078e00ff */
[----:B------:R-:W-:Y:S01]  /*0180*/  CS2R R76, SRZ ;  /* 0x00000000004c7805 */ /* 0x000fe2000001ff00 */
[----:B------:R-:W-:Y:S01]  /*0190*/  CS2R R78, SRZ ;  /* 0x00000000004e7805 */ /* 0x000fe2000001ff00 */
[----:B-1----:R-:W-:Y:S01]  /*01a0*/  IABS R8, R5 ;  /* 0x0000000500087213 */ /* 0x002fe20000000000 */
[----:B------:R-:W-:Y:S01]  /*01b0*/  CS2R R80, SRZ ;  /* 0x0000000000507805 */ /* 0x000fe2000001ff00 */
[-C--:B------:R-:W-:Y:S01]  /*01c0*/  IABS R7, R4.reuse ;  /* 0x0000000400077213 */ /* 0x080fe20000000000 */
[----:B------:R-:W-:Y:S01]  /*01d0*/  CS2R R82, SRZ ;  /* 0x0000000000527805 */ /* 0x000fe2000001ff00 */
[----:B------:R-:W-:Y:S01]  /*01e0*/  IABS R10, R4 ;  /* 0x00000004000a7213 */ /* 0x000fe20000000000 */
[----:B------:R-:W-:Y:S01]  /*01f0*/  CS2R R84, SRZ ;  /* 0x0000000000547805 */ /* 0x000fe2000001ff00 */
[----:B------:R-:W1:Y:S01]  /*0200*/  I2F.RP R0, R7 ;  /* 0x0000000700007306 */ /* 0x000e620000209400 */
[----:B------:R-:W-:Y:S01]  /*0210*/  CS2R R86, SRZ ;  /* 0x0000000000567805 */ /* 0x000fe2000001ff00 */
[----:B------:R-:W-:Y:S01]  /*0220*/  CS2R R104, SRZ ;  /* 0x0000000000687805 */ /* 0x000fe2000001ff00 */
[----:B------:R-:W-:Y:S01]  /*0230*/  CS2R R106, SRZ ;  /* 0x00000000006a7805 */ /* 0x000fe2000001ff00 */
[----:B------:R-:W-:Y:S01]  /*0240*/  CS2R R88, SRZ ;  /* 0x0000000000587805 */ /* 0x000fe2000001ff00 */
[----:B------:R-:W-:-:S03]  /*0250*/  CS2R R90, SRZ ;  /* 0x00000000005a7805 */ /* 0x000fc6000001ff00 */
[----:B-1----:R-:W1:Y:S02]  /*0260*/  MUFU.RCP R0, R0 ;  /* 0x0000000000007308 */ /* 0x002e640000001000 */
[----:B-1----:R-:W-:Y:S01]  /*0270*/  IADD3 R2, R0, 0xffffffe, RZ ;  /* 0x0ffffffe00027810 */ /* 0x002fe20007ffe0ff */
[----:B------:R-:W-:-:S05]  /*0280*/  IMAD.MOV R0, RZ, RZ, -R10 ;  /* 0x000000ffff007224 */ /* 0x000fca00078e0a0a */
[----:B------:R1:W2:Y:S02]  /*0290*/  F2I.FTZ.U32.TRUNC.NTZ R3, R2 ;  /* 0x0000000200037305 */ /* 0x0002a4000021f000 */
[----:B-1----:R-:W-:Y:S02]  /*02a0*/  IMAD.MOV.U32 R2, RZ, RZ, RZ ;  /* 0x000000ffff027224 */ /* 0x002fe400078e00ff */
[----:B--2---:R-:W-:-:S04]  /*02b0*/  IMAD.MOV R6, RZ, RZ, -R3 ;  /* 0x000000ffff067224 */ /* 0x004fc800078e0a03 */
[----:B------:R-:W-:Y:S02]  /*02c0*/  IMAD R9, R6, R7, RZ ;  /* 0x0000000706097224 */ /* 0x000fe400078e02ff */
[----:B------:R-:W-:Y:S02]  /*02d0*/  IMAD.MOV.U32 R6, RZ, RZ, R8 ;  /* 0x000000ffff067224 */ /* 0x000fe400078e0008 */
[----:B------:R-:W-:-:S06]  /*02e0*/  IMAD.HI.U32 R3, R3, R9, R2 ;  /* 0x0000000903037227 */ /* 0x000fcc00078e0002 */
[----:B------:R-:W-:-:S04]  /*02f0*/  IMAD.HI.U32 R3, R3, R6, RZ ;  /* 0x0000000603037227 */ /* 0x000fc800078e00ff */
[----:B------:R-:W-:-:S05]  /*0300*/  IMAD R0, R3, R0, R6 ;  /* 0x0000000003007224 */ /* 0x000fca00078e0206 */
[----:B------:R-:W-:-:S13]  /*0310*/  ISETP.GT.U32.AND P1, PT, R7, R0, PT ;  /* 0x000000000700720c */ /* 0x000fda0003f24070 */
[----:B------:R-:W-:Y:S01]  /*0320*/  @!P1 IMAD.IADD R0, R0, 0x1, -R7 ;  /* 0x0000000100009824 */ /* 0x000fe200078e0a07 */
[----:B------:R-:W-:Y:S02]  /*0330*/  @!P1 IADD3 R3, R3, 0x1, RZ ;  /* 0x0000000103039810 */ /* 0x000fe40007ffe0ff */
[----:B------:R-:W-:Y:S02]  /*0340*/  ISETP.NE.AND P1, PT, R4, RZ, PT ;  /* 0x000000ff0400720c */ /* 0x000fe40003f25270 */
[----:B------:R-:W-:Y:S02]  /*0350*/  ISETP.GE.U32.AND P0, PT, R0, R7, PT ;  /* 0x000000070000720c */ /* 0x000fe40003f06070 */
[----:B------:R-:W-:Y:S02]  /*0360*/  LOP3.LUT R0, R5, R4, RZ, 0x3c, !PT ;  /* 0x0000000405007212 */ /* 0x000fe400078e3cff */
[----:B------:R-:W-:Y:S02]  /*0370*/  IABS R7, c[0x0][0x17c] ;  /* 0x00005f0000077a13 */ /* 0x000fe40000000000 */
[----:B------:R-:W-:Y:S01]  /*0380*/  ISETP.GE.AND P2, PT, R0, RZ, PT ;  /* 0x000000ff0000720c */ /* 0x000fe20003f46270 */
[----:B------:R-:W-:-:S05]  /*0390*/  IMAD.MOV.U32 R0, RZ, RZ, c[0x0][0x178] ;  /* 0x00005e00ff007624 */ /* 0x000fca00078e00ff */
[----:B------:R-:W-:Y:S02]  /*03a0*/  IADD3 R0, R0, 0x3f, RZ ;  /* 0x0000003f00007810 */ /* 0x000fe40007ffe0ff */
[----:B------:R-:W-:-:S05]  /*03b0*/  @P0 IADD3 R3, R3, 0x1, RZ ;  /* 0x0000000103030810 */ /* 0x000fca0007ffe0ff */
[----:B------:R-:W-:Y:S01]  /*03c0*/  IMAD.MOV.U32 R2, RZ, RZ, R3 ;  /* 0x000000ffff027224 */ /* 0x000fe200078e0003 */
[----:B------:R-:W-:-:S03]  /*03d0*/  SHF.R.S32.HI R3, RZ, 0x1f, R0 ;  /* 0x0000001fff037819 */ /* 0x000fc60000011400 */
[----:B------:R-:W-:Y:S01]  /*03e0*/  @!P2 IMAD.MOV R2, RZ, RZ, -R2 ;  /* 0x000000ffff02a224 */ /* 0x000fe200078e0a02 */
[----:B------:R-:W-:Y:S02]  /*03f0*/  @!P1 LOP3.LUT R2, RZ, R4, RZ, 0x33, !PT ;  /* 0x00000004ff029212 */ /* 0x000fe400078e33ff */
[----:B------:R-:W-:-:S03]  /*0400*/  LEA.HI R3, R3, R0, RZ, 0x6 ;  /* 0x0000000003037211 */ /* 0x000fc600078f30ff */
[----:B------:R-:W-:Y:S02]  /*0410*/  IMAD.SHL.U32 R18, R2, 0x8, RZ ;  /* 0x0000000802127824 */ /* 0x000fe400078e00ff */
[----:B------:R-:W-:-:S03]  /*0420*/  IMAD.MOV R2, RZ, RZ, -R2 ;  /* 0x000000ffff027224 */ /* 0x000fc600078e0a02 */
[----:B------:R-:W-:Y:S01]  /*0430*/  LEA.HI.SX32 R3, R3, -R18, 0x1a ;  /* 0x8000001203037211 */ /* 0x000fe200078fd2ff */
[----:B------:R-:W-:Y:S02]  /*0440*/  IMAD R20, R4, R2, R5 ;  /* 0x0000000204147224 */ /* 0x000fe400078e0205 */
[----:B------:R-:W-:Y:S01]  /*0450*/  IMAD.MOV.U32 R2, RZ, RZ, RZ ;  /* 0x000000ffff027224 */ /* 0x000fe200078e00ff */
[----:B------:R-:W-:Y:S01]  /*0460*/  IMNMX R23, R3, 0x8, PT ;  /* 0x0000000803177817 */ /* 0x000fe20003800200 */
[----:B------:R-:W-:Y:S02]  /*0470*/  IMAD.MOV.U32 R4, RZ, RZ, R7 ;  /* 0x000000ffff047224 */ /* 0x000fe400078e0007 */
[----:B------:R-:W1:Y:S01]  /*0480*/  S2R R7, SR_TID.X ;  /* 0x0000000000077919 */ /* 0x000e620000002100 */
[----:B------:R-:W-:-:S04]  /*0490*/  IABS R9, R23 ;  /* 0x0000001700097213 */ /* 0x000fc80000000000 */
[----:B------:R-:W2:Y:S08]  /*04a0*/  I2F.RP R0, R9 ;  /* 0x0000000900007306 */ /* 0x000eb00000209400 */
[----:B--2---:R-:W2:Y:S01]  /*04b0*/  MUFU.RCP R0, R0 ;  /* 0x0000000000007308 */ /* 0x004ea20000001000 */
[--C-:B-1----:R-:W-:Y:S01]  /*04c0*/  SHF.R.S32.HI R146, RZ, 0x6, R7.reuse ;  /* 0x00000006ff927819 */ /* 0x102fe20000011407 */
[C---:B------:R-:W-:Y:S01]  /*04d0*/  IMAD.SHL.U32 R8, R7.reuse, 0x20, RZ ;  /* 0x0000002007087824 */ /* 0x040fe200078e00ff */
[----:B------:R-:W-:Y:S01]  /*04e0*/  SHF.R.U32.HI R163, RZ, 0x6, R7 ;  /* 0x00000006ffa37819 */ /* 0x000fe20000011607 */
[----:B------:R-:W-:Y:S01]  /*04f0*/  IMAD.SHL.U32 R17, R7, 0x4, RZ ;  /* 0x0000000407117824 */ /* 0x000fe200078e00ff */
[----:B------:R-:W-:-:S02]  /*0500*/  SGXT R146, R146, 0x1 ;  /* 0x000000019292781a */ /* 0x000fc40000000200 */
[----:B------:R-:W-:Y:S02]  /*0510*/  LOP3.LUT R8, R8, 0x60, RZ, 0xc0, !PT ;  /* 0x0000006008087812 */ /* 0x000fe400078ec0ff */
[----:B------:R-:W-:Y:S02]  /*0520*/  SGXT.U32 R163, R163, 0x1 ;  /* 0x00000001a3a3781a */ /* 0x000fe40000000000 */
[----:B------:R-:W-:Y:S01]  /*0530*/  LOP3.LUT R128, R8, 0x70, R17, 0x78, !PT ;  /* 0x0000007008807812 */ /* 0x000fe200078e7811 */
[----:B------:R-:W-:Y:S01]  /*0540*/  IMAD.SHL.U32 R8, R7, 0x1000, RZ ;  /* 0x0000100007087824 */ /* 0x000fe200078e00ff */
[----:B------:R-:W-:Y:S02]  /*0550*/  LOP3.LUT R161, R163, 0x4, RZ, 0xfc, !PT ;  /* 0x00000004a3a17812 */ /* 0x000fe400078efcff */
[----:B--2---:R-:W-:Y:S02]  /*0560*/  IADD3 R3, R0, 0xffffffe, RZ ;  /* 0x0ffffffe00037810 */ /* 0x004fe40007ffe0ff */
[----:B------:R-:W-:-:S02]  /*0570*/  IABS R0, R23 ;  /* 0x0000001700007213 */ /* 0x000fc40000000000 */
[C---:B------:R-:W-:Y:S02]  /*0580*/  LOP3.LUT R159, R163.reuse, 0x8, RZ, 0xfc, !PT ;  /* 0x00000008a39f7812 */ /* 0x040fe400078efcff */
[----:B------:R-:W1:Y:S01]  /*0590*/  F2I.FTZ.U32.TRUNC.NTZ R3, R3 ;  /* 0x0000000300037305 */ /* 0x000e62000021f000 */
[----:B------:R-:W-:Y:S01]  /*05a0*/  IMAD.MOV R0, RZ, RZ, -R0 ;  /* 0x000000ffff007224 */ /* 0x000fe200078e0a00 */
[C---:B------:R-:W-:Y:S02]  /*05b0*/  LOP3.LUT R157, R163.reuse, 0xc, RZ, 0xfc, !PT ;  /* 0x0000000ca39d7812 */ /* 0x040fe400078efcff */
[C---:B------:R-:W-:Y:S02]  /*05c0*/  LOP3.LUT R155, R163.reuse, 0x10, RZ, 0xfc, !PT ;  /* 0x00000010a39b7812 */ /* 0x040fe400078efcff */
[C---:B------:R-:W-:Y:S02]  /*05d0*/  LOP3.LUT R153, R163.reuse, 0x14, RZ, 0xfc, !PT ;  /* 0x00000014a3997812 */ /* 0x040fe400078efcff */
[----:B------:R-:W-:-:S02]  /*05e0*/  LOP3.LUT R151, R163, 0x18, RZ, 0xfc, !PT ;  /* 0x00000018a3977812 */ /* 0x000fc400078efcff */
[C---:B------:R-:W-:Y:S02]  /*05f0*/  LOP3.LUT R162, R163.reuse, 0x2, RZ, 0xfc, !PT ;  /* 0x00000002a3a27812 */ /* 0x040fe400078efcff */
[C---:B------:R-:W-:Y:S02]  /*0600*/  LOP3.LUT R149, R163.reuse, 0x1c, RZ, 0xfc, !PT ;  /* 0x0000001ca3957812 */ /* 0x040fe400078efcff */
[C---:B------:R-:W-:Y:S01]  /*0610*/  LOP3.LUT R160, R163.reuse, 0x6, RZ, 0xfc, !PT ;  /* 0x00000006a3a07812 */ /* 0x040fe200078efcff */
[----:B-1----:R-:W-:Y:S01]  /*0620*/  IMAD.MOV R6, RZ, RZ, -R3 ;  /* 0x000000ffff067224 */ /* 0x002fe200078e0a03 */
[C---:B------:R-:W-:Y:S02]  /*0630*/  LOP3.LUT R158, R163.reuse, 0xa, RZ, 0xfc, !PT ;  /* 0x0000000aa39e7812 */ /* 0x040fe400078efcff */
[----:B------:R-:W-:Y:S01]  /*0640*/  LOP3.LUT R156, R163, 0xe, RZ, 0xfc, !PT ;  /* 0x0000000ea39c7812 */ /* 0x000fe200078efcff */
[----:B------:R-:W-:Y:S01]  /*0650*/  IMAD R5, R6, R9, RZ ;  /* 0x0000000906057224 */ /* 0x000fe200078e02ff */
[----:B------:R-:W-:-:S02]  /*0660*/  IABS R6, R20 ;  /* 0x0000001400067213 */ /* 0x000fc40000000000 */
[----:B------:R-:W-:Y:S01]  /*0670*/  LOP3.LUT R154, R163, 0x12, RZ, 0xfc, !PT ;  /* 0x00000012a39a7812 */ /* 0x000fe200078efcff */
[----:B------:R-:W-:Y:S01]  /*0680*/  IMAD.HI.U32 R2, R3, R5, R2 ;  /* 0x0000000503027227 */ /* 0x000fe200078e0002 */
[----:B------:R-:W-:Y:S01]  /*0690*/  LOP3.LUT R152, R163, 0x16, RZ, 0xfc, !PT ;  /* 0x00000016a3987812 */ /* 0x000fe200078efcff */
[----:B------:R-:W1:Y:S01]  /*06a0*/  I2F.RP R3, R4 ;  /* 0x0000000400037306 */ /* 0x000e620000209400 */
[----:B------:R-:W-:Y:S01]  /*06b0*/  LOP3.LUT R147, R7, 0x1f, RZ, 0xc0, !PT ;  /* 0x0000001f07937812 */ /* 0x000fe200078ec0ff */
[----:B------:R-:W-:Y:S01]  /*06c0*/  IMAD.MOV.U32 R5, RZ, RZ, R6 ;  /* 0x000000ffff057224 */ /* 0x000fe200078e0006 */
[----:B------:R-:W-:Y:S02]  /*06d0*/  IABS R6, c[0x0][0x178] ;  /* 0x00005e0000067a13 */ /* 0x000fe40000000000 */
[C---:B------:R-:W-:Y:S01]  /*06e0*/  LOP3.LUT R148, R163.reuse, 0x1e, RZ, 0xfc, !PT ;  /* 0x0000001ea3947812 */ /* 0x040fe200078efcff */
[----:B------:R-:W-:Y:S01]  /*06f0*/  IMAD.HI.U32 R2, R2, R5, RZ ;  /* 0x0000000502027227 */ /* 0x000fe200078e00ff */
[----:B------:R-:W-:-:S03]  /*0700*/  LOP3.LUT R150, R163, 0x1a, RZ, 0xfc, !PT ;  /* 0x0000001aa3967812 */ /* 0x000fc600078efcff */
[----:B------:R-:W-:Y:S02]  /*0710*/  IMAD R0, R2, R0, R5 ;  /* 0x0000000002007224 */ /* 0x000fe400078e0205 */
[----:B------:R-:W2:Y:S03]  /*0720*/  I2F.RP R5, R6 ;  /* 0x0000000600057306 */ /* 0x000ea60000209400 */
[----:B------:R-:W-:-:S05]  /*0730*/  ISETP.GT.U32.AND P1, PT, R9, R0, PT ;  /* 0x000000000900720c */ /* 0x000fca0003f24070 */
[----:B-1----:R-:W1:Y:S08]  /*0740*/  MUFU.RCP R3, R3 ;  /* 0x0000000300037308 */ /* 0x002e700000001000 */
[----:B------:R-:W-:Y:S01]  /*0750*/  @!P1 IMAD.IADD R0, R0, 0x1, -R9 ;  /* 0x0000000100009824 */ /* 0x000fe200078e0a09 */
[----:B------:R-:W-:Y:S01]  /*0760*/  @!P1 IADD3 R2, R2, 0x1, RZ ;  /* 0x0000000102029810 */ /* 0x000fe20007ffe0ff */
[----:B--2---:R-:W2:Y:S01]  /*0770*/  MUFU.RCP R5, R5 ;  /* 0x0000000500057308 */ /* 0x004ea20000001000 */
[----:B------:R-:W-:-:S02]  /*0780*/  ISETP.NE.AND P1, PT, R23, RZ, PT ;  /* 0x000000ff1700720c */ /* 0x000fc40003f25270 */
[----:B------:R-:W-:Y:S02]  /*0790*/  ISETP.GE.U32.AND P0, PT, R0, R9, PT ;  /* 0x000000090000720c */ /* 0x000fe40003f06070 */
[----:B------:R-:W-:Y:S02]  /*07a0*/  LOP3.LUT R0, R20, R23, RZ, 0x3c, !PT ;  /* 0x0000001714007212 */ /* 0x000fe400078e3cff */
[----:B-1----:R-:W-:Y:S02]  /*07b0*/  IADD3 R12, R3, 0xffffffe, RZ ;  /* 0x0ffffffe030c7810 */ /* 0x002fe40007ffe0ff */
[----:B------:R-:W-:Y:S02]  /*07c0*/  ISETP.GE.AND P2, PT, R0, RZ, PT ;  /* 0x000000ff0000720c */ /* 0x000fe40003f46270 */
[C---:B------:R-:W-:Y:S01]  /*07d0*/  LOP3.LUT R3, R7.reuse, 0x7f, RZ, 0xc0, !PT ;  /* 0x0000007f07037812 */ /* 0x040fe200078ec0ff */
[----:B------:R1:W3:Y:S01]  /*07e0*/  F2I.FTZ.U32.TRUNC.NTZ R13, R12 ;  /* 0x0000000c000d7305 */ /* 0x0002e2000021f000 */
[----:B------:R-:W-:-:S02]  /*07f0*/  LOP3.LUT R9, R7, 0x60, RZ, 0xc0, !PT ;  /* 0x0000006007097812 */ /* 0x000fc400078ec0ff */
[----:B------:R-:W-:Y:S01]  /*0800*/  LOP3.LUT R0, R7, 0x3f, RZ, 0xc0, !PT ;  /* 0x0000003f07007812 */ /* 0x000fe200078ec0ff */
[----:B------:R-:W-:Y:S01]  /*0810*/  IMAD.SHL.U32 R144, R3, 0x4, RZ ;  /* 0x0000000403907824 */ /* 0x000fe200078e00ff */
[----:B------:R-:W-:Y:S02]  /*0820*/  @P0 IADD3 R2, R2, 0x1, RZ ;  /* 0x0000000102020810 */ /* 0x000fe40007ffe0ff */
[----:B------:R-:W-:Y:S01]  /*0830*/  SHF.R.U32.HI R15, RZ, 0x1, R9 ;  /* 0x00000001ff0f7819 */ /* 0x000fe20000011609 */
[----:B------:R-:W-:Y:S01]  /*0840*/  IMAD.SHL.U32 R11, R0, 0x4, RZ ;  /* 0x00000004000b7824 */ /* 0x000fe200078e00ff */
[----:B--2---:R-:W-:Y:S01]  /*0850*/  IADD3 R5, R5, 0xffffffe, RZ ;  /* 0x0ffffffe05057810 */ /* 0x004fe20007ffe0ff */
[----:B------:R-:W-:Y:S01]  /*0860*/  IMAD.MOV.U32 R14, RZ, RZ, R2 ;  /* 0x000000ffff0e7224 */ /* 0x000fe200078e0002 */
[----:B------:R-:W-:Y:S01]  /*0870*/  LOP3.LUT R144, R144, R15, RZ, 0x3c, !PT ;  /* 0x0000000f90907212 */ /* 0x000fe200078e3cff */
[----:B-1----:R-:W-:Y:S01]  /*0880*/  IMAD.MOV.U32 R12, RZ, RZ, RZ ;  /* 0x000000ffff0c7224 */ /* 0x002fe200078e00ff */
[----:B------:R-:W-:Y:S01]  /*0890*/  SHF.R.U32.HI R15, RZ, 0x5, R7 ;  /* 0x00000005ff0f7819 */ /* 0x000fe20000011607 */
[----:B------:R-:W-:Y:S01]  /*08a0*/  @!P2 IMAD.MOV R14, RZ, RZ, -R14 ;  /* 0x000000ffff0ea224 */ /* 0x000fe200078e0a0e */
[----:B------:R-:W-:Y:S01]  /*08b0*/  @!P1 LOP3.LUT R14, RZ, R23, RZ, 0x33, !PT ;  /* 0x00000017ff0e9212 */ /* 0x000fe200078e33ff */
[----:B---3--:R-:W-:Y:S01]  /*08c0*/  IMAD.MOV R19, RZ, RZ, -R13 ;  /* 0x000000ffff137224 */ /* 0x008fe200078e0a0d */
[----:B------:R-:W-:-:S02]  /*08d0*/  SGXT.U32 R15, R15, 0x2 ;  /* 0x000000020f0f781a */ /* 0x000fc40000000000 */
[----:B------:R-:W-:Y:S01]  /*08e0*/  LOP3.LUT R146, R11, 0x120, R146, 0x78, !PT ;  /* 0x000001200b927812 */ /* 0x000fe200078e7892 */
[----:B------:R-:W-:Y:S01]  /*08f0*/  IMAD.SHL.U32 R2, R14, 0x80, RZ ;  /* 0x000000800e027824 */ /* 0x000fe200078e00ff */
[----:B------:R1:W2:Y:S01]  /*0900*/  F2I.FTZ.U32.TRUNC.NTZ R11, R5 ;  /* 0x00000005000b7305 */ /* 0x0002a2000021f000 */
[----:B------:R-:W-:Y:S01]  /*0910*/  IMAD R19, R19, R4, RZ ;  /* 0x0000000413137224 */ /* 0x000fe200078e02ff */
[----:B------:R-:W-:Y:S02]  /*0920*/  LOP3.LUT R145, R146, 0x40, RZ, 0x3c, !PT ;  /* 0x0000004092917812 */ /* 0x000fe400078e3cff */
[----:B------:R-:W-:Y:S01]  /*0930*/  LOP3.LUT R15, R2, R15, RZ, 0xfc, !PT ;  /* 0x0000000f020f7212 */ /* 0x000fe200078efcff */
[----:B------:R-:W-:Y:S01]  /*0940*/  IMAD.HI.U32 R12, R13, R19, R12 ;  /* 0x000000130d0c7227 */ /* 0x000fe200078e000c */
[----:B------:R-:W-:Y:S02]  /*0950*/  LOP3.LUT R143, R144, 0x40, RZ, 0x3c, !PT ;  /* 0x00000040908f7812 */ /* 0x000fe400078e3cff */
[----:B------:R-:W-:-:S02]  /*0960*/  IABS R10, R15 ;  /* 0x0000000f000a7213 */ /* 0x000fc40000000000 */
[C---:B------:R-:W-:Y:S02]  /*0970*/  LOP3.LUT R22, R15.reuse, 0x7c, RZ, 0xfc, !PT ;  /* 0x0000007c0f167812 */ /* 0x040fe400078efcff */
[C---:B------:R-:W-:Y:S01]  /*0980*/  LOP3.LUT R24, R15.reuse, 0x4, RZ, 0xfc, !PT ;  /* 0x000000040f187812 */ /* 0x040fe200078efcff */
[----:B------:R-:W-:Y:S01]  /*0990*/  IMAD.MOV.U32 R13, RZ, RZ, R10 ;  /* 0x000000ffff0d7224 */ /* 0x000fe200078e000a */
[----:B------:R-:W-:Y:S02]  /*09a0*/  IABS R21, R22 ;  /* 0x0000001600157213 */ /* 0x000fe40000000000 */
[----:B------:R-:W-:Y:S01]  /*09b0*/  IABS R19, R24 ;  /* 0x0000001800137213 */ /* 0x000fe20000000000 */
[----:B-1----:R-:W-:Y:S01]  /*09c0*/  IMAD.HI.U32 R5, R12, R13, RZ ;  /* 0x0000000d0c057227 */ /* 0x002fe200078e00ff */
[----:B------:R-:W-:Y:S02]  /*09d0*/  LOP3.LUT R10, R8, 0x6000, RZ, 0xc0, !PT ;  /* 0x00006000080a7812 */ /* 0x000fe400078ec0ff */
[C---:B------:R-:W-:Y:S01]  /*09e0*/  ISETP.GE.AND P6, PT, R15.reuse, RZ, PT ;  /* 0x000000ff0f00720c */ /* 0x040fe20003fc6270 */
[----:B------:R-:W-:Y:S01]  /*09f0*/  IMAD.MOV R5, RZ, RZ, -R5 ;  /* 0x000000ffff057224 */ /* 0x000fe200078e0a05 */
[----:B------:R-:W-:Y:S01]  /*0a00*/  ISETP.GE.AND P0, PT, R24, RZ, PT ;  /* 0x000000ff1800720c */ /* 0x000fe20003f06270 */
[----:B--2---:R-:W-:Y:S01]  /*0a10*/  IMAD.MOV R17, RZ, RZ, -R11 ;  /* 0x000000ffff117224 */ /* 0x004fe200078e0a0b */
[C---:B------:R-:W-:Y:S01]  /*0a20*/  LOP3.LUT R24, R15.reuse, 0x2c, RZ, 0xfc, !PT ;  /* 0x0000002c0f187812 */ /* 0x040fe200078efcff */
[----:B------:R-:W-:Y:S01]  /*0a30*/  IMAD.HI.U32 R8, R12, R21, RZ ;  /* 0x000000150c087227 */ /* 0x000fe200078e00ff */
[----:B------:R-:W-:-:S02]  /*0a40*/  LOP3.LUT R26, R15, 0x30, RZ, 0xfc, !PT ;  /* 0x000000300f1a7812 */ /* 0x000fc400078efcff */
[----:B------:R-:W-:Y:S01]  /*0a50*/  IABS R37, R24 ;  /* 0x0000001800257213 */ /* 0x000fe20000000000 */
[----:B------:R-:W-:Y:S01]  /*0a60*/  IMAD R13, R4, R5, R13 ;  /* 0x00000005040d7224 */ /* 0x000fe200078e020d */
[----:B------:R-:W-:Y:S01]  /*0a70*/  IABS R39, R26 ;  /* 0x0000001a00277213 */ /* 0x000fe20000000000 */
[----:B------:R-:W-:Y:S01]  /*0a80*/  IMAD.HI.U32 R5, R12, R19, RZ ;  /* 0x000000130c057227 */ /* 0x000fe200078e00ff */
[----:B------:R-:W-:Y:S02]  /*0a90*/  LOP3.LUT R28, R15, 0x38, RZ, 0xfc, !PT ;  /* 0x000000380f1c7812 */ /* 0x000fe400078efcff */
[----:B------:R-:W-:Y:S01]  /*0aa0*/  ISETP.GT.U32.AND P1, PT, R4, R13, PT ;  /* 0x0000000d0400720c */ /* 0x000fe20003f24070 */
[----:B------:R-:W-:Y:S01]  /*0ab0*/  IMAD R3, R3, 0x10, R10 ;  /* 0x0000001003037824 */ /* 0x000fe200078e020a */
[----:B------:R-:W-:Y:S01]  /*0ac0*/  IABS R43, R28 ;  /* 0x0000001c002b7213 */ /* 0x000fe20000000000 */
[----:B------:R-:W-:Y:S01]  /*0ad0*/  IMAD R17, R17, R6, RZ ;  /* 0x0000000611117224 */ /* 0x000fe200078e02ff */
[C---:B------:R-:W-:Y:S01]  /*0ae0*/  LOP3.LUT R30, R15.reuse, 0x60, RZ, 0xfc, !PT ;  /* 0x000000600f1e7812 */ /* 0x040fe200078efcff */
[----:B------:R-:W-:Y:S01]  /*0af0*/  IMAD.MOV R16, RZ, RZ, -R8 ;  /* 0x000000ffff107224 */ /* 0x000fe200078e0a08 */
[C---:B------:R-:W-:Y:S01]  /*0b00*/  LOP3.LUT R32, R15.reuse, 0x64, RZ, 0xfc, !PT ;  /* 0x000000640f207812 */ /* 0x040fe200078efcff */
[----:B------:R-:W-:Y:S01]  /*0b10*/  IMAD.MOV.U32 R10, RZ, RZ, RZ ;  /* 0x000000ffff0a7224 */ /* 0x000fe200078e00ff */
[----:B------:R-:W-:Y:S01]  /*0b20*/  IABS R63, R30 ;  /* 0x0000001e003f7213 */ /* 0x000fe20000000000 */
[----:B------:R-:W-:Y:S01]  /*0b30*/  IMAD.MOV R8, RZ, RZ, -R14 ;  /* 0x000000ffff087224 */ /* 0x000fe200078e0a0e */
[----:B------:R-:W-:Y:S01]  /*0b40*/  IABS R65, R32 ;  /* 0x0000002000417213 */ /* 0x000fe20000000000 */
[----:B------:R-:W-:Y:S01]  /*0b50*/  IMAD.MOV R14, RZ, RZ, -R5 ;  /* 0x000000ffff0e7224 */ /* 0x000fe200078e0a05 */
[----:B------:R-:W-:Y:S01]  /*0b60*/  LOP3.LUT R34, R15, 0x70, RZ, 0xfc, !PT ;  /* 0x000000700f227812 */ /* 0x000fe200078efcff */
[----:B------:R-:W-:Y:S01]  /*0b70*/  IMAD.HI.U32 R10, R11, R17, R10 ;  /* 0x000000110b0a7227 */ /* 0x000fe200078e000a */
[----:B------:R-:W-:-:S03]  /*0b80*/  LOP3.LUT R36, R15, 0x74, RZ, 0xfc, !PT ;  /* 0x000000740f247812 */ /* 0x000fc600078efcff */
[C---:B------:R-:W-:Y:S01]  /*0b90*/  IMAD R17, R4.reuse, R16, R21 ;  /* 0x0000001004117224 */ /* 0x040fe200078e0215 */
[----:B------:R-:W-:Y:S01]  /*0ba0*/  LOP3.LUT R16, R15, 0xc, RZ, 0xfc, !PT ;  /* 0x0000000c0f107812 */ /* 0x000fe200078efcff */
[C---:B------:R-:W-:Y:S01]  /*0bb0*/  IMAD R11, R4.reuse, R14, R19 ;  /* 0x0000000e040b7224 */ /* 0x040fe200078e0213 */
[----:B------:R-:W-:Y:S01]  /*0bc0*/  IABS R71, R36 ;  /* 0x0000002400477213 */ /* 0x000fe20000000000 */
[----:B------:R-:W-:Y:S01]  /*0bd0*/  @!P1 IMAD.IADD R13, R13, 0x1, -R4 ;  /* 0x000000010d0d9824 */ /* 0x000fe200078e0a04 */
[C---:B------:R-:W-:Y:S01]  /*0be0*/  ISETP.GT.U32.AND P5, PT, R4.reuse, R17, PT ;  /* 0x000000110400720c */ /* 0x040fe20003fa4070 */
[----:B------:R-:W-:Y:S01]  /*0bf0*/  IMAD R5, R23, R8, R20 ;  /* 0x0000000817057224 */ /* 0x000fe200078e0214 */
[----:B------:R-:W-:Y:S02]  /*0c00*/  ISETP.GT.U32.AND P4, PT, R4, R11, PT ;  /* 0x0000000b0400720c */ /* 0x000fe40003f84070 */
[----:B------:R-:W-:Y:S01]  /*0c10*/  LOP3.LUT R8, R15, 0x8, RZ, 0xfc, !PT ;  /* 0x000000080f087812 */ /* 0x000fe200078efcff */
[----:B------:R-:W-:Y:S01]  /*0c20*/  IMAD.IADD R5, R18, 0x1, R5 ;  /* 0x0000000112057824 */ /* 0x000fe200078e0205 */
[----:B------:R-:W-:-:S02]  /*0c30*/  IABS R21, R16 ;  /* 0x0000001000157213 */ /* 0x000fc40000000000 */
[----:B------:R-:W-:Y:S01]  /*0c40*/  ISETP.GT.U32.AND P3, PT, R4, R13, PT ;  /* 0x0000000d0400720c */ /* 0x000fe20003f64070 */
[----:B------:R-:W-:Y:S01]  /*0c50*/  IMAD R0, R5, 0x40, R0 ;  /* 0x0000004005007824 */ /* 0x000fe200078e0200 */
[----:B------:R-:W-:Y:S01]  /*0c60*/  IABS R19, R8 ;  /* 0x0000000800137213 */ /* 0x000fe20000000000 */
[----:B------:R-:W-:Y:S01]  /*0c70*/  IMAD.HI.U32 R14, R12, R21, RZ ;  /* 0x000000150c0e7227 */ /* 0x000fe200078e00ff */
[----:B------:R-:W-:Y:S02]  /*0c80*/  ISETP.GE.AND P2, PT, R8, RZ, PT ;  /* 0x000000ff0800720c */ /* 0x000fe40003f46270 */
[----:B------:R-:W-:Y:S01]  /*0c90*/  LOP3.LUT R18, R15, 0x10, RZ, 0xfc, !PT ;  /* 0x000000100f127812 */ /* 0x000fe200078efcff */
[--C-:B------:R-:W-:Y:S01]  /*0ca0*/  @!P5 IMAD.IADD R17, R17, 0x1, -R4.reuse ;  /* 0x000000011111d824 */ /* 0x100fe200078e0a04 */
[----:B------:R-:W-:Y:S01]  /*0cb0*/  ISETP.GE.AND P1, PT, R22, RZ, PT ;  /* 0x000000ff1600720c */ /* 0x000fe20003f26270 */
[----:B------:R-:W-:Y:S01]  /*0cc0*/  @!P4 IMAD.IADD R11, R11, 0x1, -R4 ;  /* 0x000000010b0bc824 */ /* 0x000fe200078e0a04 */
[----:B------:R-:W-:Y:S01]  /*0cd0*/  IABS R23, R18 ;  /* 0x0000001200177213 */ /* 0x000fe20000000000 */
[----:B------:R-:W-:Y:S01]  /*0ce0*/  IMAD.HI.U32 R8, R12, R19, RZ ;  /* 0x000000130c087227 */ /* 0x000fe200078e00ff */
[----:B------:R-:W-:-:S02]  /*0cf0*/  ISETP.GT.U32.AND P5, PT, R4, R17, PT ;  /* 0x000000110400720c */ /* 0x000fc40003fa4070 */
[C---:B------:R-:W-:Y:S01]  /*0d00*/  ISETP.GT.U32.AND P4, PT, R4.reuse, R11, PT ;  /* 0x0000000b0400720c */ /* 0x040fe20003f84070 */
[----:B------:R-:W-:Y:S01]  /*0d10*/  IMAD.MOV R14, RZ, RZ, -R14 ;  /* 0x000000ffff0e7224 */ /* 0x000fe200078e0a0e */
[C---:B------:R-:W-:Y:S01]  /*0d20*/  LOP3.LUT R20, R15.reuse, 0x1c, RZ, 0xfc, !PT ;  /* 0x0000001c0f147812 */ /* 0x040fe200078efcff */
[----:B------:R-:W-:Y:S01]  /*0d30*/  IMAD.MOV R8, RZ, RZ, -R8 ;  /* 0x000000ffff087224 */ /* 0x000fe200078e0a08 */
[----:B------:R-:W-:Y:S01]  /*0d40*/  LOP3.LUT R22, R15, 0x28, RZ, 0xfc, !PT ;  /* 0x000000280f167812 */ /* 0x000fe200078efcff */
[----:B------:R-:W-:Y:S01]  /*0d50*/  @!P3 IMAD.IADD R13, R13, 0x1, -R4 ;  /* 0x000000010d0db824 */ /* 0x000fe200078e0a04 */
[----:B------:R-:W-:Y:S01]  /*0d60*/  IABS R29, R20 ;  /* 0x00000014001d7213 */ /* 0x000fe20000000000 */
[C---:B------:R-:W-:Y:S01]  /*0d70*/  IMAD R21, R4.reuse, R14, R21 ;  /* 0x0000000e04157224 */ /* 0x040fe200078e0215 */
[----:B------:R-:W-:Y:S01]  /*0d80*/  LOP3.LUT R14, R15, 0x14, RZ, 0xfc, !PT ;  /* 0x000000140f0e7812 */ /* 0x000fe200078efcff */
[----:B------:R-:W-:Y:S01]  /*0d90*/  IMAD R19, R4, R8, R19 ;  /* 0x0000000804137224 */ /* 0x000fe200078e0213 */
[----:B------:R-:W-:Y:S01]  /*0da0*/  IABS R35, R22 ;  /* 0x0000001600237213 */ /* 0x000fe20000000000 */
[----:B------:R-:W-:Y:S01]  /*0db0*/  IMAD.HI.U32 R8, R12, R23, RZ ;  /* 0x000000170c087227 */ /* 0x000fe200078e00ff */
[----:B------:R-:W-:-:S02]  /*0dc0*/  IABS R25, R14 ;  /* 0x0000000e00197213 */ /* 0x000fc40000000000 */
[C---:B------:R-:W-:Y:S01]  /*0dd0*/  ISETP.GT.U32.AND P3, PT, R4.reuse, R19, PT ;  /* 0x000000130400720c */ /* 0x040fe20003f64070 */
[----:B------:R-:W-:Y:S01]  /*0de0*/  @!P6 IMAD.MOV R13, RZ, RZ, -R13 ;  /* 0x000000ffff0de224 */ /* 0x000fe200078e0a0d */
[----:B------:R-:W-:Y:S01]  /*0df0*/  ISETP.GT.U32.AND P6, PT, R4, R21, PT ;  /* 0x000000150400720c */ /* 0x000fe20003fc4070 */
[----:B------:R-:W-:Y:S01]  /*0e00*/  IMAD.MOV R8, RZ, RZ, -R8 ;  /* 0x000000ffff087224 */ /* 0x000fe200078e0a08 */
[----:B------:R-:W-:Y:S01]  /*0e10*/  IABS R75, R0 ;  /* 0x00000000004b7213 */ /* 0x000fe20000000000 */
[--C-:B------:R-:W-:Y:S01]  /*0e20*/  @!P5 IMAD.IADD R17, R17, 0x1, -R4.reuse ;  /* 0x000000011111d824 */ /* 0x100fe200078e0a04 */
[----:B------:R-:W-:Y:S01]  /*0e30*/  ISETP.GE.AND P5, PT, R16, RZ, PT ;  /* 0x000000ff1000720c */ /* 0x000fe20003fa6270 */
[----:B------:R-:W-:Y:S01]  /*0e40*/  @!P4 IMAD.IADD R11, R11, 0x1, -R4 ;  /* 0x000000010b0bc824 */ /* 0x000fe200078e0a04 */
[----:B------:R-:W-:Y:S01]  /*0e50*/  ISETP.GE.AND P4, PT, R18, RZ, PT ;  /* 0x000000ff1200720c */ /* 0x000fe20003f86270 */
[----:B------:R-:W-:Y:S01]  /*0e60*/  IMAD R23, R4, R8, R23 ;  /* 0x0000000804177224 */ /* 0x000fe200078e0217 */
[----:B------:R-:W-:Y:S01]  /*0e70*/  LOP3.LUT R18, R15, 0x18, RZ, 0xfc, !PT ;  /* 0x000000180f127812 */ /* 0x000fe200078efcff */
[----:B------:R-:W-:-:S02]  /*0e80*/  IMAD.MOV.U32 R8, RZ, RZ, R17 ;  /* 0x000000ffff087224 */ /* 0x000fc400078e0011 */
[----:B------:R-:W-:Y:S01]  /*0e90*/  IMAD.MOV.U32 R17, RZ, RZ, R11 ;  /* 0x000000ffff117224 */ /* 0x000fe200078e000b */
[----:B------:R-:W-:Y:S01]  /*0ea0*/  IABS R27, R18 ;  /* 0x00000012001b7213 */ /* 0x000fe20000000000 */
[----:B------:R-:W-:Y:S02]  /*0eb0*/  @!P6 IMAD.IADD R21, R21, 0x1, -R4 ;  /* 0x000000011515e824 */ /* 0x000fe400078e0a04 */
[----:B------:R-:W-:Y:S01]  /*0ec0*/  @!P0 IMAD.MOV R17, RZ, RZ, -R17 ;  /* 0x000000ffff118224 */ /* 0x000fe200078e0a11 */
[----:B------:R-:W-:Y:S01]  /*0ed0*/  ISETP.GT.U32.AND P0, PT, R4, R23, PT ;  /* 0x000000170400720c */ /* 0x000fe20003f04070 */
[----:B------:R-:W-:Y:S01]  /*0ee0*/  IMAD.HI.U32 R11, R12, R25, RZ ;  /* 0x000000190c0b7227 */ /* 0x000fe200078e00ff */
[----:B------:R-:W-:-:S03]  /*0ef0*/  ISETP.GT.U32.AND P6, PT, R4, R21, PT ;  /* 0x000000150400720c */ /* 0x000fc60003fc4070 */
[----:B------:R-:W-:Y:S02]  /*0f00*/  IMAD.MOV R11, RZ, RZ, -R11 ;  /* 0x000000ffff0b7224 */ /* 0x000fe400078e0a0b */
[----:B------:R-:W-:Y:S01]  /*0f10*/  @!P3 IMAD.IADD R19, R19, 0x1, -R4 ;  /* 0x000000011313b824 */ /* 0x000fe200078e0a04 */
[----:B------:R-:W-:Y:S01]  /*0f20*/  ISETP.GE.AND P3, PT, R14, RZ, PT ;  /* 0x000000ff0e00720c */ /* 0x000fe20003f66270 */
[----:B------:R-:W-:Y:S02]  /*0f30*/  IMAD R11, R4, R11, R25 ;  /* 0x0000000b040b7224 */ /* 0x000fe400078e0219 */
[----:B------:R-:W-:-:S04]  /*0f40*/  IMAD.HI.U32 R14, R12, R27, RZ ;  /* 0x0000001b0c0e7227 */ /* 0x000fc800078e00ff */
[--C-:B------:R-:W-:Y:S02]  /*0f50*/  @!P0 IMAD.IADD R23, R23, 0x1, -R4.reuse ;  /* 0x0000000117178824 */ /* 0x100fe400078e0a04 */
[----:B------:R-:W-:Y:S01]  /*0f60*/  @!P6 IMAD.IADD R21, R21, 0x1, -R4 ;  /* 0x000000011515e824 */ /* 0x000fe200078e0a04 */
[----:B------:R-:W-:Y:S01]  /*0f70*/  ISETP.GE.AND P6, PT, R20, RZ, PT ;  /* 0x000000ff1400720c */ /* 0x000fe20003fc6270 */
[----:B------:R-:W-:Y:S01]  /*0f80*/  IMAD.MOV R14, RZ, RZ, -R14 ;  /* 0x000000ffff0e7224 */ /* 0x000fe200078e0a0e */
[C---:B------:R-:W-:Y:S01]  /*0f90*/  ISETP.GT.U32.AND P0, PT, R4.reuse, R23, PT ;  /* 0x000000170400720c */ /* 0x040fe20003f04070 */
[----:B------:R-:W-:Y:S01]  /*0fa0*/  @!P5 IMAD.MOV R21, RZ, RZ, -R21 ;  /* 0x000000ffff15d224 */ /* 0x000fe200078e0a15 */
[----:B------:R-:W-:Y:S01]  /*0fb0*/  ISETP.GT.U32.AND P5, PT, R4, R11, PT ;  /* 0x0000000b0400720c */ /* 0x000fe20003fa4070 */
[----:B------:R-:W-:Y:S01]  /*0fc0*/  IMAD.HI.U32 R16, R12, R29, RZ ;  /* 0x0000001d0c107227 */ /* 0x000fe200078e00ff */
[----:B------:R-:W-:-:S03]  /*0fd0*/  LOP3.LUT R20, R15, 0x24, RZ, 0xfc, !PT ;  /* 0x000000240f147812 */ /* 0x000fc600078efcff */
[----:B------:R-:W-:Y:S01]  /*0fe0*/  @!P1 IMAD.MOV R8, RZ, RZ, -R8 ;  /* 0x000000ffff089224 */ /* 0x000fe200078e0a08 */
[C---:B------:R-:W-:Y:S01]  /*0ff0*/  ISETP.GT.U32.AND P1, PT, R4.reuse, R19, PT ;  /* 0x000000130400720c */ /* 0x040fe20003f24070 */
[C---:B------:R-:W-:Y:S01]  /*1000*/  IMAD R27, R4.reuse, R14, R27 ;  /* 0x0000000e041b7224 */ /* 0x040fe200078e021b */
[----:B------:R-:W-:Y:S01]  /*1010*/  LOP3.LUT R14, R15, 0x20, RZ, 0xfc, !PT ;  /* 0x000000200f0e7812 */ /* 0x000fe200078efcff */
[----:B------:R-:W-:Y:S01]  /*1020*/  IMAD.MOV R16, RZ, RZ, -R16 ;  /* 0x000000ffff107224 */ /* 0x000fe200078e0a10 */
[----:B------:R-:W-:Y:S01]  /*1030*/  IABS R33, R20 ;  /* 0x0000001400217213 */ /* 0x000fe20000000000 */
[--C-:B------:R-:W-:Y:S01]  /*1040*/  @!P0 IMAD.IADD R23, R23, 0x1, -R4.reuse ;  /* 0x0000000117178824 */ /* 0x100fe200078e0a04 */
[C---:B------:R-:W-:Y:S01]  /*1050*/  ISETP.GT.U32.AND P0, PT, R4.reuse, R27, PT ;  /* 0x0000001b0400720c */ /* 0x040fe20003f04070 */
[----:B------:R-:W-:Y:S01]  /*1060*/  IMAD R29, R4, R16, R29 ;  /* 0x00000010041d7224 */ /* 0x000fe200078e021d */
[----:B------:R-:W-:Y:S01]  /*1070*/  IABS R31, R14 ;  /* 0x0000000e001f7213 */ /* 0x000fe20000000000 */
[----:B------:R-:W-:-:S02]  /*1080*/  @!P5 IMAD.IADD R11, R11, 0x1, -R4 ;  /* 0x000000010b0bd824 */ /* 0x000fc400078e0a04 */
[----:B------:R-:W-:Y:S01]  /*1090*/  IMAD.HI.U32 R16, R12, R33, RZ ;  /* 0x000000210c107227 */ /* 0x000fe200078e00ff */
[----:B------:R-:W-:-:S03]  /*10a0*/  ISETP.GT.U32.AND P5, PT, R4, R29, PT ;  /* 0x0000001d0400720c */ /* 0x000fc60003fa4070 */
[----:B------:R-:W-:Y:S01]  /*10b0*/  @!P1 IMAD.IADD R19, R19, 0x1, -R4 ;  /* 0x0000000113139824 */ /* 0x000fe200078e0a04 */
[----:B------:R-:W-:Y:S01]  /*10c0*/  ISETP.GE.AND P1, PT, R18, RZ, PT ;  /* 0x000000ff1200720c */ /* 0x000fe20003f26270 */
[----:B------:R-:W-:Y:S02]  /*10d0*/  IMAD.MOV R16, RZ, RZ, -R16 ;  /* 0x000000ffff107224 */ /* 0x000fe400078e0a10 */
[----:B------:R-:W-:Y:S01]  /*10e0*/  @!P2 IMAD.MOV R19, RZ, RZ, -R19 ;  /* 0x000000ffff13a224 */ /* 0x000fe200078e0a13 */
[----:B------:R-:W-:Y:S01]  /*10f0*/  ISETP.GE.AND P2, PT, R14, RZ, PT ;  /* 0x000000ff0e00720c */ /* 0x000fe20003f46270 */
[----:B------:R-:W-:Y:S01]  /*1100*/  @!P0 IMAD.IADD R27, R27, 0x1, -R4 ;  /* 0x000000011b1b8824 */ /* 0x000fe200078e0a04 */
[----:B------:R-:W-:Y:S01]  /*1110*/  ISETP.GT.U32.AND P0, PT, R4, R11, PT ;  /* 0x0000000b0400720c */ /* 0x000fe20003f04070 */
[----:B------:R-:W-:-:S04]  /*1120*/  IMAD.HI.U32 R14, R12, R31, RZ ;  /* 0x0000001f0c0e7227 */ /* 0x000fc800078e00ff */
[----:B------:R-:W-:Y:S02]  /*1130*/  @!P5 IMAD.IADD R29, R29, 0x1, -R4 ;  /* 0x000000011d1dd824 */ /* 0x000fe400078e0a04 */
[----:B------:R-:W-:Y:S02]  /*1140*/  IMAD.MOV R14, RZ, RZ, -R14 ;  /* 0x000000ffff0e7224 */ /* 0x000fe400078e0a0e */
[C---:B------:R-:W-:Y:S01]  /*1150*/  IMAD R33, R4.reuse, R16, R33 ;  /* 0x0000001004217224 */ /* 0x040fe200078e0221 */
[C---:B------:R-:W-:Y:S01]  /*1160*/  ISETP.GT.U32.AND P5, PT, R4.reuse, R29, PT ;  /* 0x0000001d0400720c */ /* 0x040fe20003fa4070 */
[----:B------:R-:W-:Y:S02]  /*1170*/  IMAD R31, R4, R14, R31 ;  /* 0x0000000e041f7224 */ /* 0x000fe400078e021f */
[----:B------:R-:W-:-:S04]  /*1180*/  IMAD.HI.U32 R14, R12, R37, RZ ;  /* 0x000000250c0e7227 */ /* 0x000fc800078e00ff */
[----:B------:R-:W-:Y:S01]  /*1190*/  @!P0 IMAD.IADD R11, R11, 0x1, -R4 ;  /* 0x000000010b0b8824 */ /* 0x000fe200078e0a04 */
[C---:B------:R-:W-:Y:S01]  /*11a0*/  ISETP.GT.U32.AND P0, PT, R4.reuse, R31, PT ;  /* 0x0000001f0400720c */ /* 0x040fe20003f04070 */
[----:B------:R-:W-:Y:S02]  /*11b0*/  IMAD.MOV R16, RZ, RZ, -R14 ;  /* 0x000000ffff107224 */ /* 0x000fe400078e0a0e */
[----:B------:R-:W-:Y:S02]  /*11c0*/  IMAD.MOV.U32 R25, RZ, RZ, R11 ;  /* 0x000000ffff197224 */ /* 0x000fe400078e000b */
[C---:B------:R-:W-:Y:S02]  /*11d0*/  IMAD R11, R4.reuse, R16, R37 ;  /* 0x00000010040b7224 */ /* 0x040fe400078e0225 */
[----:B------:R-:W-:Y:S01]  /*11e0*/  @!P4 IMAD.MOV R23, RZ, RZ, -R23 ;  /* 0x000000ffff17c224 */ /* 0x000fe200078e0a17 */
[C---:B------:R-:W-:Y:S01]  /*11f0*/  ISETP.GT.U32.AND P4, PT, R4.reuse, R27, PT ;  /* 0x0000001b0400720c */ /* 0x040fe20003f84070 */
[----:B------:R-:W-:Y:S01]  /*1200*/  @!P5 IMAD.IADD R29, R29, 0x1, -R4 ;  /* 0x000000011d1dd824 */ /* 0x000fe200078e0a04 */
[----:B------:R-:W-:Y:S01]  /*1210*/  ISETP.GT.U32.AND P5, PT, R4, R11, PT ;  /* 0x0000000b0400720c */ /* 0x000fe20003fa4070 */
[----:B------:R-:W-:-:S04]  /*1220*/  IMAD.HI.U32 R18, R12, R35, RZ ;  /* 0x000000230c127227 */ /* 0x000fc800078e00ff */
[----:B------:R-:W-:Y:S02]  /*1230*/  IMAD.MOV R18, RZ, RZ, -R18 ;  /* 0x000000ffff127224 */ /* 0x000fe400078e0a12 */
[----:B------:R-:W-:Y:S01]  /*1240*/  @!P3 IMAD.MOV R25, RZ, RZ, -R25 ;  /* 0x000000ffff19b224 */ /* 0x000fe200078e0a19 */
[C---:B------:R-:W-:Y:S01]  /*1250*/  ISETP.GT.U32.AND P3, PT, R4.reuse, R33, PT ;  /* 0x000000210400720c */ /* 0x040fe20003f64070 */
[----:B------:R-:W-:Y:S01]  /*1260*/  IMAD R35, R4, R18, R35 ;  /* 0x0000001204237224 */ /* 0x000fe200078e0223 */
[----:B------:R-:W-:Y:S01]  /*1270*/  LOP3.LUT R18, R15, 0x34, RZ, 0xfc, !PT ;  /* 0x000000340f127812 */ /* 0x000fe200078efcff */
[----:B------:R-:W-:-:S03]  /*1280*/  IMAD.HI.U32 R14, R12, R39, RZ ;  /* 0x000000270c0e7227 */ /* 0x000fc600078e00ff */
[----:B------:R-:W-:Y:S01]  /*1290*/  IABS R41, R18 ;  /* 0x0000001200297213 */ /* 0x000fe20000000000 */
[--C-:B------:R-:W-:Y:S01]  /*12a0*/  @!P4 IMAD.IADD R27, R27, 0x1, -R4.reuse ;  /* 0x000000011b1bc824 */ /* 0x100fe200078e0a04 */
[C---:B------:R-:W-:Y:S01]  /*12b0*/  ISETP.GT.U32.AND P4, PT, R4.reuse, R35, PT ;  /* 0x000000230400720c */ /* 0x040fe20003f84070 */
[----:B------:R-:W-:Y:S02]  /*12c0*/  @!P5 IMAD.IADD R11, R11, 0x1, -R4 ;  /* 0x000000010b0bd824 */ /* 0x000fe400078e0a04 */
[----:B------:R-:W-:Y:S02]  /*12d0*/  IMAD.MOV R14, RZ, RZ, -R14 ;  /* 0x000000ffff0e7224 */ /* 0x000fe400078e0a0e */
[----:B------:R-:W-:Y:S01]  /*12e0*/  @!P0 IMAD.IADD R31, R31, 0x1, -R4 ;  /* 0x000000011f1f8824 */ /* 0x000fe200078e0a04 */
[C---:B------:R-:W-:Y:S01]  /*12f0*/  ISETP.GT.U32.AND P5, PT, R4.reuse, R11, PT ;  /* 0x0000000b0400720c */ /* 0x040fe20003fa4070 */
[----:B------:R-:W-:Y:S01]  /*1300*/  IMAD R39, R4, R14, R39 ;  /* 0x0000000e04277224 */ /* 0x000fe200078e0227 */
[----:B------:R-:W-:Y:S01]  /*1310*/  ISETP.GE.AND P0, PT, R20, RZ, PT ;  /* 0x000000ff1400720c */ /* 0x000fe20003f06270 */
[----:B------:R-:W-:Y:S01]  /*1320*/  IMAD.HI.U32 R14, R12, R41, RZ ;  /* 0x000000290c0e7227 */ /* 0x000fe200078e00ff */
[----:B------:R-:W-:-:S03]  /*1330*/  LOP3.LUT R20, R15, 0x48, RZ, 0xfc, !PT ;  /* 0x000000480f147812 */ /* 0x000fc600078efcff */
[----:B------:R-:W-:Y:S01]  /*1340*/  @!P3 IMAD.IADD R33, R33, 0x1, -R4 ;  /* 0x000000012121b824 */ /* 0x000fe200078e0a04 */
[C---:B------:R-:W-:Y:S01]  /*1350*/  ISETP.GT.U32.AND P3, PT, R4.reuse, R31, PT ;  /* 0x0000001f0400720c */ /* 0x040fe20003f64070 */
[----:B------:R-:W-:Y:S01]  /*1360*/  IMAD.MOV R16, RZ, RZ, -R14 ;  /* 0x000000ffff107224 */ /* 0x000fe200078e0a0e */
[----:B------:R-:W-:Y:S01]  /*1370*/  IABS R51, R20 ;  /* 0x0000001400337213 */ /* 0x000fe20000000000 */
[--C-:B------:R-:W-:Y:S01]  /*1380*/  @!P4 IMAD.IADD R35, R35, 0x1, -R4.reuse ;  /* 0x000000012323c824 */ /* 0x100fe200078e0a04 */
[C---:B------:R-:W-:Y:S01]  /*1390*/  ISETP.GT.U32.AND P4, PT, R4.reuse, R33, PT ;  /* 0x000000210400720c */ /* 0x040fe20003f84070 */
[C---:B------:R-:W-:Y:S01]  /*13a0*/  IMAD R41, R4.reuse, R16, R41 ;  /* 0x0000001004297224 */ /* 0x040fe200078e0229 */
[----:B------:R-:W-:Y:S01]  /*13b0*/  LOP3.LUT R16, R15, 0x40, RZ, 0xfc, !PT ;  /* 0x000000400f107812 */ /* 0x000fe200078efcff */
[----:B------:R-:W-:Y:S01]  /*13c0*/  @!P1 IMAD.MOV R27, RZ, RZ, -R27 ;  /* 0x000000ffff1b9224 */ /* 0x000fe200078e0a1b */
[C---:B------:R-:W-:Y:S01]  /*13d0*/  ISETP.GT.U32.AND P1, PT, R4.reuse, R35, PT ;  /* 0x000000230400720c */ /* 0x040fe20003f24070 */
[--C-:B------:R-:W-:Y:S01]  /*13e0*/  @!P5 IMAD.IADD R11, R11, 0x1, -R4.reuse ;  /* 0x000000010b0bd824 */ /* 0x100fe200078e0a04 */
[C---:B------:R-:W-:Y:S01]  /*13f0*/  ISETP.GT.U32.AND P5, PT, R4.reuse, R41, PT ;  /* 0x000000290400720c */ /* 0x040fe20003fa4070 */
[----:B------:R-:W-:Y:S01]  /*1400*/  @!P6 IMAD.MOV R29, RZ, RZ, -R29 ;  /* 0x000000ffff1de224 */ /* 0x000fe200078e0a1d */
[----:B------:R-:W-:Y:S01]  /*1410*/  ISETP.GT.U32.AND P6, PT, R4, R39, PT ;  /* 0x000000270400720c */ /* 0x000fe20003fc4070 */
[----:B------:R-:W-:Y:S01]  /*1420*/  @!P3 IMAD.IADD R31, R31, 0x1, -R4 ;  /* 0x000000011f1fb824 */ /* 0x000fe200078e0a04 */
[----:B------:R-:W-:Y:S01]  /*1430*/  ISETP.GE.AND P3, PT, R22, RZ, PT ;  /* 0x000000ff1600720c */ /* 0x000fe20003f66270 */
[----:B------:R-:W-:Y:S01]  /*1440*/  IMAD.HI.U32 R14, R12, R43, RZ ;  /* 0x0000002b0c0e7227 */ /* 0x000fe200078e00ff */
[----:B------:R-:W-:-:S02]  /*1450*/  IABS R47, R16 ;  /* 0x00000010002f7213 */ /* 0x000fc40000000000 */
[----:B------:R-:W-:Y:S01]  /*1460*/  LOP3.LUT R22, R15, 0x4c, RZ, 0xfc, !PT ;  /* 0x0000004c0f167812 */ /* 0x000fe200078efcff */
[----:B------:R-:W-:Y:S02]  /*1470*/  IMAD.MOV R14, RZ, RZ, -R14 ;  /* 0x000000ffff0e7224 */ /* 0x000fe400078e0a0e */
[--C-:B------:R-:W-:Y:S01]  /*1480*/  @!P1 IMAD.IADD R35, R35, 0x1, -R4.reuse ;  /* 0x0000000123239824 */ /* 0x100fe200078e0a04 */
[----:B------:R-:W-:Y:S01]  /*1490*/  ISETP.GE.AND P1, PT, R26, RZ, PT ;  /* 0x000000ff1a00720c */ /* 0x000fe20003f26270 */
[--C-:B------:R-:W-:Y:S01]  /*14a0*/  @!P5 IMAD.IADD R41, R41, 0x1, -R4.reuse ;  /* 0x000000012929d824 */ /* 0x100fe200078e0a04 */
[----:B------:R-:W-:Y:S01]  /*14b0*/  IABS R53, R22 ;  /* 0x0000001600357213 */ /* 0x000fe20000000000 */
[--C-:B------:R-:W-:Y:S01]  /*14c0*/  @!P6 IMAD.IADD R39, R39, 0x1, -R4.reuse ;  /* 0x000000012727e824 */ /* 0x100fe200078e0a04 */
[----:B------:R-:W-:Y:S01]  /*14d0*/  ISETP.GE.AND P6, PT, R18, RZ, PT ;  /* 0x000000ff1200720c */ /* 0x000fe20003fc6270 */
[----:B------:R-:W-:Y:S01]  /*14e0*/  @!P3 IMAD.MOV R35, RZ, RZ, -R35 ;  /* 0x000000ffff23b224 */ /* 0x000fe200078e0a23 */
[C---:B------:R-:W-:Y:S01]  /*14f0*/  ISETP.GT.U32.AND P3, PT, R4.reuse, R41, PT ;  /* 0x000000290400720c */ /* 0x040fe20003f64070 */
[----:B------:R-:W-:Y:S01]  /*1500*/  IMAD R43, R4, R14, R43 ;  /* 0x0000000e042b7224 */ /* 0x000fe200078e022b */
[----:B------:R-:W-:Y:S01]  /*1510*/  LOP3.LUT R14, R15, 0x3c, RZ, 0xfc, !PT ;  /* 0x0000003c0f0e7812 */ /* 0x000fe200078efcff */
[----:B------:R-:W-:Y:S01]  /*1520*/  @!P4 IMAD.IADD R33, R33, 0x1, -R4 ;  /* 0x000000012121c824 */ /* 0x000fe200078e0a04 */
[----:B------:R-:W-:Y:S01]  /*1530*/  ISETP.GE.AND P4, PT, R24, RZ, PT ;  /* 0x000000ff1800720c */ /* 0x000fe20003f86270 */
[----:B------:R-:W-:Y:S01]  /*1540*/  IMAD.MOV.U32 R37, RZ, RZ, R11 ;  /* 0x000000ffff257224 */ /* 0x000fe200078e000b */
[----:B------:R-:W-:Y:S01]  /*1550*/  IABS R45, R14 ;  /* 0x0000000e002d7213 */ /* 0x000fe20000000000 */
[----:B------:R-:W-:Y:S01]  /*1560*/  @!P0 IMAD.MOV R33, RZ, RZ, -R33 ;  /* 0x000000ffff218224 */ /* 0x000fe200078e0a21 */
[----:B------:R-:W-:Y:S01]  /*1570*/  ISETP.GT.U32.AND P0, PT, R4, R39, PT ;  /* 0x000000270400720c */ /* 0x000fe20003f04070 */
[----:B------:R-:W-:Y:S01]  /*1580*/  @!P2 IMAD.MOV R31, RZ, RZ, -R31 ;  /* 0x000000ffff1fa224 */ /* 0x000fe200078e0a1f */
[----:B------:R-:W-:Y:S01]  /*1590*/  ISETP.GE.AND P2, PT, R28, RZ, PT ;  /* 0x000000ff1c00720c */ /* 0x000fe20003f46270 */
[----:B------:R-:W-:Y:S01]  /*15a0*/  IMAD.HI.U32 R11, R12, R45, RZ ;  /* 0x0000002d0c0b7227 */ /* 0x000fe200078e00ff */
[----:B------:R-:W-:-:S02]  /*15b0*/  ISETP.GE.AND P5, PT, R14, RZ, PT ;  /* 0x000000ff0e00720c */ /* 0x000fc40003fa6270 */
[----:B------:R-:W-:Y:S01]  /*15c0*/  LOP3.LUT R18, R15, 0x44, RZ, 0xfc, !PT ;  /* 0x000000440f127812 */ /* 0x000fe200078efcff */
[--C-:B------:R-:W-:Y:S01]  /*15d0*/  @!P3 IMAD.IADD R41, R41, 0x1, -R4.reuse ;  /* 0x000000012929b824 */ /* 0x100fe200078e0a04 */
[----:B------:R-:W-:Y:S01]  /*15e0*/  ISETP.GE.AND P3, PT, R22, RZ, PT ;  /* 0x000000ff1600720c */ /* 0x000fe20003f66270 */
[----:B------:R-:W-:Y:S01]  /*15f0*/  IMAD.MOV R11, RZ, RZ, -R11 ;  /* 0x000000ffff0b7224 */ /* 0x000fe200078e0a0b */
[----:B------:R-:W-:Y:S01]  /*1600*/  IABS R49, R18 ;  /* 0x0000001200317213 */ /* 0x000fe20000000000 */
[----:B------:R-:W-:Y:S01]  /*1610*/  @!P6 IMAD.MOV R41, RZ, RZ, -R41 ;  /* 0x000000ffff29e224 */ /* 0x000fe200078e0a29 */
[C---:B------:R-:W-:Y:S01]  /*1620*/  ISETP.GT.U32.AND P6, PT, R4.reuse, R43, PT ;  /* 0x0000002b0400720c */ /* 0x040fe20003fc4070 */
[----:B------:R-:W-:Y:S01]  /*1630*/  IMAD R11, R4, R11, R45 ;  /* 0x0000000b040b7224 */ /* 0x000fe200078e022d */
[----:B------:R-:W-:Y:S01]  /*1640*/  LOP3.LUT R22, R15, 0x50, RZ, 0xfc, !PT ;  /* 0x000000500f167812 */ /* 0x000fe200078efcff */
[----:B------:R-:W-:Y:S01]  /*1650*/  @!P0 IMAD.IADD R39, R39, 0x1, -R4 ;  /* 0x0000000127278824 */ /* 0x000fe200078e0a04 */
[----:B------:R-:W-:Y:S01]  /*1660*/  ISETP.GE.AND P0, PT, R16, RZ, PT ;  /* 0x000000ff1000720c */ /* 0x000fe20003f06270 */
[----:B------:R-:W-:Y:S01]  /*1670*/  IMAD.HI.U32 R14, R12, R47, RZ ;  /* 0x0000002f0c0e7227 */ /* 0x000fe200078e00ff */
[----:B------:R-:W-:-:S02]  /*1680*/  IABS R55, R22 ;  /* 0x0000001600377213 */ /* 0x000fc40000000000 */
[C---:B------:R-:W-:Y:S01]  /*1690*/  LOP3.LUT R28, R15.reuse, 0x5c, RZ, 0xfc, !PT ;  /* 0x0000005c0f1c7812 */ /* 0x040fe200078efcff */
[----:B------:R-:W-:Y:S01]  /*16a0*/  @!P1 IMAD.MOV R39, RZ, RZ, -R39 ;  /* 0x000000ffff279224 */ /* 0x000fe200078e0a27 */
[----:B------:R-:W-:Y:S01]  /*16b0*/  ISETP.GE.AND P1, PT, R20, RZ, PT ;  /* 0x000000ff1400720c */ /* 0x000fe20003f26270 */
[----:B------:R-:W-:Y:S01]  /*16c0*/  IMAD.MOV R20, RZ, RZ, -R14 ;  /* 0x000000ffff147224 */ /* 0x000fe200078e0a0e */
[----:B------:R-:W-:Y:S01]  /*16d0*/  LOP3.LUT R26, R15, 0x58, RZ, 0xfc, !PT ;  /* 0x000000580f1a7812 */ /* 0x000fe200078efcff */
[----:B------:R-:W-:Y:S01]  /*16e0*/  @!P6 IMAD.IADD R43, R43, 0x1, -R4 ;  /* 0x000000012b2be824 */ /* 0x000fe200078e0a04 */
[----:B------:R-:W-:Y:S01]  /*16f0*/  LOP3.LUT R24, R15, 0x54, RZ, 0xfc, !PT ;  /* 0x000000540f187812 */ /* 0x000fe200078efcff */
[----:B------:R-:W-:Y:S01]  /*1700*/  IMAD R47, R4, R20, R47 ;  /* 0x00000014042f7224 */ /* 0x000fe200078e022f */
[----:B------:R-:W-:Y:S01]  /*1710*/  IABS R61, R28 ;  /* 0x0000001c003d7213 */ /* 0x000fe20000000000 */
[----:B------:R-:W-:Y:S01]  /*1720*/  IMAD.HI.U32 R14, R12, R51, RZ ;  /* 0x000000330c0e7227 */ /* 0x000fe200078e00ff */
[----:B------:R-:W-:-:S02]  /*1730*/  ISETP.GT.U32.AND P6, PT, R4, R43, PT ;  /* 0x0000002b0400720c */ /* 0x000fc40003fc4070 */
[----:B------:R-:W-:Y:S01]  /*1740*/  IABS R59, R26 ;  /* 0x0000001a003b7213 */ /* 0x000fe20000000000 */
[----:B------:R-:W-:Y:S01]  /*1750*/  @!P4 IMAD.MOV R37, RZ, RZ, -R37 ;  /* 0x000000ffff25c224 */ /* 0x000fe200078e0a25 */
[----:B------:R-:W-:Y:S01]  /*1760*/  ISETP.GE.AND P4, PT, R18, RZ, PT ;  /* 0x000000ff1200720c */ /* 0x000fe20003f86270 */
[----:B------:R-:W-:Y:S01]  /*1770*/  IMAD.HI.U32 R16, R12, R49, RZ ;  /* 0x000000310c107227 */ /* 0x000fe200078e00ff */
[----:B------:R-:W-:-:S03]  /*1780*/  IABS R57, R24 ;  /* 0x0000001800397213 */ /* 0x000fc60000000000 */
[----:B------:R-:W-:-:S04]  /*1790*/  IMAD.HI.U32 R18, R12, R53, RZ ;  /* 0x000000350c127227 */ /* 0x000fc800078e00ff */
[----:B------:R-:W-:Y:S01]  /*17a0*/  @!P6 IMAD.IADD R43, R43, 0x1, -R4 ;  /* 0x000000012b2be824 */ /* 0x000fe200078e0a04 */
[C---:B------:R-:W-:Y:S01]  /*17b0*/  ISETP.GT.U32.AND P6, PT, R4.reuse, R11, PT ;  /* 0x0000000b0400720c */ /* 0x040fe20003fc4070 */
[----:B------:R-:W-:Y:S02]  /*17c0*/  IMAD.MOV R14, RZ, RZ, -R14 ;  /* 0x000000ffff0e7224 */ /* 0x000fe400078e0a0e */
[----:B------:R-:W-:Y:S01]  /*17d0*/  @!P2 IMAD.MOV R43, RZ, RZ, -R43 ;  /* 0x000000ffff2ba224 */ /* 0x000fe200078e0a2b */
[C---:B------:R-:W-:Y:S01]  /*17e0*/  ISETP.GT.U32.AND P2, PT, R4.reuse, R47, PT ;  /* 0x0000002f0400720c */ /* 0x040fe20003f44070 */
[----:B------:R-:W-:Y:S02]  /*17f0*/  IMAD.MOV R16, RZ, RZ, -R16 ;  /* 0x000000ffff107224 */ /* 0x000fe400078e0a10 */
[----:B------:R-:W-:Y:S02]  /*1800*/  IMAD.MOV R18, RZ, RZ, -R18 ;  /* 0x000000ffff127224 */ /* 0x000fe400078e0a12 */
[----:B------:R-:W-:-:S02]  /*1810*/  IMAD R51, R4, R14, R51 ;  /* 0x0000000e04337224 */ /* 0x000fc400078e0233 */
[C---:B------:R-:W-:Y:S02]  /*1820*/  IMAD R49, R4.reuse, R16, R49 ;  /* 0x0000001004317224 */ /* 0x040fe400078e0231 */
[--C-:B------:R-:W-:Y:S02]  /*1830*/  @!P6 IMAD.IADD R11, R11, 0x1, -R4.reuse ;  /* 0x000000010b0be824 */ /* 0x100fe400078e0a04 */
[C---:B------:R-:W-:Y:S02]  /*1840*/  IMAD R53, R4.reuse, R18, R53 ;  /* 0x0000001204357224 */ /* 0x040fe400078e0235 */
[----:B------:R-:W-:Y:S01]  /*1850*/  @!P2 IMAD.IADD R47, R47, 0x1, -R4 ;  /* 0x000000012f2fa824 */ /* 0x000fe200078e0a04 */
[----:B------:R-:W-:Y:S01]  /*1860*/  ISETP.GT.U32.AND P6, PT, R4, R11, PT ;  /* 0x0000000b0400720c */ /* 0x000fe20003fc4070 */
[----:B------:R-:W-:-:S03]  /*1870*/  IMAD.HI.U32 R14, R12, R55, RZ ;  /* 0x000000370c0e7227 */ /* 0x000fc600078e00ff */
[----:B------:R-:W-:Y:S01]  /*1880*/  ISETP.GT.U32.AND P2, PT, R4, R47, PT ;  /* 0x0000002f0400720c */ /* 0x000fe20003f44070 */
[----:B------:R-:W-:Y:S02]  /*1890*/  IMAD.MOV R14, RZ, RZ, -R14 ;  /* 0x000000ffff0e7224 */ /* 0x000fe400078e0a0e */
[----:B------:R-:W-:-:S04]  /*18a0*/  IMAD.HI.U32 R18, R12, R61, RZ ;  /* 0x0000003d0c127227 */ /* 0x000fc800078e00ff */
[----:B------:R-:W-:-:S04]  /*18b0*/  IMAD.HI.U32 R16, R12, R59, RZ ;  /* 0x0000003b0c107227 */ /* 0x000fc800078e00ff */
[--C-:B------:R-:W-:Y:S01]  /*18c0*/  @!P6 IMAD.IADD R11, R11, 0x1, -R4.reuse ;  /* 0x000000010b0be824 */ /* 0x100fe200078e0a04 */
[C---:B------:R-:W-:Y:S01]  /*18d0*/  ISETP.GT.U32.AND P6, PT, R4.reuse, R49, PT ;  /* 0x000000310400720c */ /* 0x040fe20003fc4070 */
[----:B------:R-:W-:Y:S01]  /*18e0*/  @!P2 IMAD.IADD R47, R47, 0x1, -R4 ;  /* 0x000000012f2fa824 */ /* 0x000fe200078e0a04 */
[C---:B------:R-:W-:Y:S01]  /*18f0*/  ISETP.GT.U32.AND P2, PT, R4.reuse, R53, PT ;  /* 0x000000350400720c */ /* 0x040fe20003f44070 */
[----:B------:R-:W-:Y:S02]  /*1900*/  IMAD.MOV.U32 R45, RZ, RZ, R11 ;  /* 0x000000ffff2d7224 */ /* 0x000fe400078e000b */
[C---:B------:R-:W-:Y:S02]  /*1910*/  IMAD R55, R4.reuse, R14, R55 ;  /* 0x0000000e04377224 */ /* 0x040fe400078e0237 */
[----:B------:R-:W-:Y:S01]  /*1920*/  @!P5 IMAD.MOV R45, RZ, RZ, -R45 ;  /* 0x000000ffff2dd224 */ /* 0x000fe200078e0a2d */
[----:B------:R-:W-:Y:S01]  /*1930*/  ISETP.GT.U32.AND P5, PT, R4, R51, PT ;  /* 0x000000330400720c */ /* 0x000fe20003fa4070 */
[----:B------:R-:W-:-:S04]  /*1940*/  IMAD.HI.U32 R14, R12, R57, RZ ;  /* 0x000000390c0e7227 */ /* 0x000fc800078e00ff */
[--C-:B------:R-:W-:Y:S02]  /*1950*/  @!P6 IMAD.IADD R49, R49, 0x1, -R4.reuse ;  /* 0x000000013131e824 */ /* 0x100fe400078e0a04 */
[----:B------:R-:W-:Y:S02]  /*1960*/  @!P2 IMAD.IADD R53, R53, 0x1, -R4 ;  /* 0x000000013535a824 */ /* 0x000fe400078e0a04 */
[----:B------:R-:W-:Y:S01]  /*1970*/  IMAD.MOV R18, RZ, RZ, -R18 ;  /* 0x000000ffff127224 */ /* 0x000fe200078e0a12 */
[----:B------:R-:W-:Y:S01]  /*1980*/  ISETP.GT.U32.AND P6, PT, R4, R49, PT ;  /* 0x000000310400720c */ /* 0x000fe20003fc4070 */
[----:B------:R-:W-:Y:S01]  /*1990*/  IMAD.HI.U32 R20, R12, R63, RZ ;  /* 0x0000003f0c147227 */ /* 0x000fe200078e00ff */
[----:B------:R-:W-:-:S03]  /*19a0*/  ISETP.GT.U32.AND P2, PT, R4, R53, PT ;  /* 0x000000350400720c */ /* 0x000fc60003f44070 */
[----:B------:R-:W-:Y:S02]  /*19b0*/  @!P5 IMAD.IADD R51, R51, 0x1, -R4 ;  /* 0x000000013333d824 */ /* 0x000fe400078e0a04 */
[----:B------:R-:W-:Y:S02]  /*19c0*/  IMAD.MOV R16, RZ, RZ, -R16 ;  /* 0x000000ffff107224 */ /* 0x000fe400078e0a10 */
[----:B------:R-:W-:Y:S01]  /*19d0*/  IMAD.MOV R14, RZ, RZ, -R14 ;  /* 0x000000ffff0e7224 */ /* 0x000fe200078e0a0e */
[C---:B------:R-:W-:Y:S01]  /*19e0*/  ISETP.GT.U32.AND P5, PT, R4.reuse, R51, PT ;  /* 0x000000330400720c */ /* 0x040fe20003fa4070 */
[C---:B------:R-:W-:Y:S01]  /*19f0*/  IMAD R61, R4.reuse, R18, R61 ;  /* 0x00000012043d7224 */ /* 0x040fe200078e023d */
[----:B------:R-:W-:Y:S01]  /*1a00*/  LOP3.LUT R18, R15, 0x68, RZ, 0xfc, !PT ;  /* 0x000000680f127812 */ /* 0x000fe200078efcff */
[----:B------:R-:W-:Y:S02]  /*1a10*/  IMAD.MOV R20, RZ, RZ, -R20 ;  /* 0x000000ffff147224 */ /* 0x000fe400078e0a14 */
[C---:B------:R-:W-:Y:S01]  /*1a20*/  IMAD R59, R4.reuse, R16, R59 ;  /* 0x00000010043b7224 */ /* 0x040fe200078e023b */
[----:B------:R-:W-:Y:S01]  /*1a30*/  IABS R67, R18 ;  /* 0x0000001200437213 */ /* 0x000fe20000000000 */
[----:B------:R-:W-:Y:S01]  /*1a40*/  @!P0 IMAD.MOV R47, RZ, RZ, -R47 ;  /* 0x000000ffff2f8224 */ /* 0x000fe200078e0a2f */
[C---:B------:R-:W-:Y:S01]  /*1a50*/  ISETP.GT.U32.AND P0, PT, R4.reuse, R55, PT ;  /* 0x000000370400720c */ /* 0x040fe20003f04070 */
[----:B------:R-:W-:-:S02]  /*1a60*/  IMAD R57, R4, R14, R57 ;  /* 0x0000000e04397224 */ /* 0x000fc400078e0239 */
[C---:B------:R-:W-:Y:S01]  /*1a70*/  IMAD R63, R4.reuse, R20, R63 ;  /* 0x00000014043f7224 */ /* 0x040fe200078e023f */
[----:B------:R-:W-:Y:S01]  /*1a80*/  LOP3.LUT R20, R15, 0x6c, RZ, 0xfc, !PT ;  /* 0x0000006c0f147812 */ /* 0x000fe200078efcff */
[--C-:B------:R-:W-:Y:S01]  /*1a90*/  @!P5 IMAD.IADD R51, R51, 0x1, -R4.reuse ;  /* 0x000000013333d824 */ /* 0x100fe200078e0a04 */
[C---:B------:R-:W-:Y:S01]  /*1aa0*/  ISETP.GT.U32.AND P5, PT, R4.reuse, R59, PT ;  /* 0x0000003b0400720c */ /* 0x040fe20003fa4070 */
[----:B------:R-:W-:Y:S01]  /*1ab0*/  @!P6 IMAD.IADD R49, R49, 0x1, -R4 ;  /* 0x000000013131e824 */ /* 0x000fe200078e0a04 */
[----:B------:R-:W-:Y:S01]  /*1ac0*/  ISETP.GT.U32.AND P6, PT, R4, R57, PT ;  /* 0x000000390400720c */ /* 0x000fe20003fc4070 */
[----:B------:R-:W-:Y:S01]  /*1ad0*/  IMAD.HI.U32 R11, R12, R65, RZ ;  /* 0x000000410c0b7227 */ /* 0x000fe200078e00ff */
[----:B------:R-:W-:-:S03]  /*1ae0*/  IABS R69, R20 ;  /* 0x0000001400457213 */ /* 0x000fc60000000000 */
[----:B------:R-:W-:Y:S01]  /*1af0*/  @!P2 IMAD.IADD R53, R53, 0x1, -R4 ;  /* 0x000000013535a824 */ /* 0x000fe200078e0a04 */
[----:B------:R-:W-:Y:S01]  /*1b00*/  ISETP.GT.U32.AND P2, PT, R4, R61, PT ;  /* 0x0000003d0400720c */ /* 0x000fe20003f44070 */
[----:B------:R-:W-:-:S04]  /*1b10*/  IMAD.HI.U32 R14, R12, R67, RZ ;  /* 0x000000430c0e7227 */ /* 0x000fc800078e00ff */
[----:B------:R-:W-:Y:S02]  /*1b20*/  IMAD.MOV R11, RZ, RZ, -R11 ;  /* 0x000000ffff0b7224 */ /* 0x000fe400078e0a0b */
[----:B------:R-:W-:Y:S02]  /*1b30*/  IMAD.MOV R14, RZ, RZ, -R14 ;  /* 0x000000ffff0e7224 */ /* 0x000fe400078e0a0e */
[----:B------:R-:W-:-:S04]  /*1b40*/  IMAD.HI.U32 R16, R12, R69, RZ ;  /* 0x000000450c107227 */ /* 0x000fc800078e00ff */
[----:B------:R-:W-:Y:S01]  /*1b50*/  @!P0 IMAD.IADD R55, R55, 0x1, -R4 ;  /* 0x0000000137378824 */ /* 0x000fe200078e0a04 */
[C---:B------:R-:W-:Y:S01]  /*1b60*/  ISETP.GT.U32.AND P0, PT, R4.reuse, R63, PT ;  /* 0x0000003f0400720c */ /* 0x040fe20003f04070 */
[C---:B------:R-:W-:Y:S02]  /*1b70*/  IMAD R11, R4.reuse, R11, R65 ;  /* 0x0000000b040b7224 */ /* 0x040fe400078e0241 */
[C---:B------:R-:W-:Y:S01]  /*1b80*/  IMAD R65, R4.reuse, R14, R67 ;  /* 0x0000000e04417224 */ /* 0x040fe200078e0243 */
[----:B------:R-:W-:Y:S01]  /*1b90*/  IABS R14, R34 ;  /* 0x00000022000e7213 */ /* 0x000fe20000000000 */
[----:B------:R-:W-:Y:S02]  /*1ba0*/  IMAD.MOV R16, RZ, RZ, -R16 ;  /* 0x000000ffff107224 */ /* 0x000fe400078e0a10 */
[--C-:B------:R-:W-:Y:S02]  /*1bb0*/  @!P5 IMAD.IADD R59, R59, 0x1, -R4.reuse ;  /* 0x000000013b3bd824 */ /* 0x100fe400078e0a04 */
[----:B------:R-:W-:Y:S01]  /*1bc0*/  @!P4 IMAD.MOV R49, RZ, RZ, -R49 ;  /* 0x000000ffff31c224 */ /* 0x000fe200078e0a31 */
[C---:B------:R-:W-:Y:S01]  /*1bd0*/  ISETP.GT.U32.AND P4, PT, R4.reuse, R55, PT ;  /* 0x000000370400720c */ /* 0x040fe20003f84070 */
[--C-:B------:R-:W-:Y:S01]  /*1be0*/  @!P6 IMAD.IADD R57, R57, 0x1, -R4.reuse ;  /* 0x000000013939e824 */ /* 0x100fe200078e0a04 */
[C---:B------:R-:W-:Y:S01]  /*1bf0*/  ISETP.GT.U32.AND P6, PT, R4.reuse, R11, PT ;  /* 0x0000000b0400720c */ /* 0x040fe20003fc4070 */
[C---:B------:R-:W-:Y:S01]  /*1c00*/  IMAD R67, R4.reuse, R16, R69 ;  /* 0x0000001004437224 */ /* 0x040fe200078e0245 */
[----:B------:R-:W-:Y:S01]  /*1c10*/  LOP3.LUT R16, R15, 0x78, RZ, 0xfc, !PT ;  /* 0x000000780f107812 */ /* 0x000fe200078efcff */
[----:B------:R-:W-:Y:S01]  /*1c20*/  @!P2 IMAD.IADD R61, R61, 0x1, -R4 ;  /* 0x000000013d3da824 */ /* 0x000fe200078e0a04 */
[C---:B------:R-:W-:Y:S01]  /*1c30*/  ISETP.GT.U32.AND P2, PT, R4.reuse, R59, PT ;  /* 0x0000003b0400720c */ /* 0x040fe20003f44070 */
[----:B------:R-:W-:Y:S01]  /*1c40*/  IMAD.MOV.U32 R69, RZ, RZ, R14 ;  /* 0x000000ffff457224 */ /* 0x000fe200078e000e */
[----:B------:R-:W-:Y:S01]  /*1c50*/  IABS R73, R16 ;  /* 0x0000001000497213 */ /* 0x000fe20000000000 */
[----:B------:R-:W-:Y:S01]  /*1c60*/  @!P0 IMAD.IADD R63, R63, 0x1, -R4 ;  /* 0x000000013f3f8824 */ /* 0x000fe200078e0a04 */
[----:B------:R-:W-:Y:S01]  /*1c70*/  ISETP.GT.U32.AND P0, PT, R4, R61, PT ;  /* 0x0000003d0400720c */ /* 0x000fe20003f04070 */
[----:B------:R-:W-:Y:S01]  /*1c80*/  IMAD.HI.U32 R14, R12, R69, RZ ;  /* 0x000000450c0e7227 */ /* 0x000fe200078e00ff */
[----:B------:R-:W-:-:S03]  /*1c90*/  ISETP.GT.U32.AND P5, PT, R4, R57, PT ;  /* 0x000000390400720c */ /* 0x000fc60003fa4070 */
[----:B------:R-:W-:Y:S02]  /*1ca0*/  IMAD.MOV R14, RZ, RZ, -R14 ;  /* 0x000000ffff0e7224 */ /* 0x000fe400078e0a0e */
[--C-:B------:R-:W-:Y:S01]  /*1cb0*/  @!P4 IMAD.IADD R55, R55, 0x1, -R4.reuse ;  /* 0x000000013737c824 */ /* 0x100fe200078e0a04 */
[C---:B------:R-:W-:Y:S01]  /*1cc0*/  ISETP.GT.U32.AND P4, PT, R4.reuse, R65, PT ;  /* 0x000000410400720c */ /* 0x040fe20003f84070 */
[----:B------:R-:W-:Y:S01]  /*1cd0*/  @!P6 IMAD.IADD R11, R11, 0x1, -R4 ;  /* 0x000000010b0be824 */ /* 0x000fe200078e0a04 */
[C---:B------:R-:W-:Y:S01]  /*1ce0*/  ISETP.GT.U32.AND P6, PT, R4.reuse, R63, PT ;  /* 0x0000003f0400720c */ /* 0x040fe20003fc4070 */
[----:B------:R-:W-:Y:S02]  /*1cf0*/  IMAD R69, R4, R14, R69 ;  /* 0x0000000e04457224 */ /* 0x000fe400078e0245 */
[----:B------:R-:W-:-:S04]  /*1d00*/  IMAD.HI.U32 R14, R12, R71, RZ ;  /* 0x000000470c0e7227 */ /* 0x000fc800078e00ff */
[----:B------:R-:W-:Y:S01]  /*1d10*/  @!P2 IMAD.IADD R59, R59, 0x1, -R4 ;  /* 0x000000013b3ba824 */ /* 0x000fe200078e0a04 */
[----:B------:R-:W-:Y:S01]  /*1d20*/  ISETP.GE.AND P2, PT, R22, RZ, PT ;  /* 0x000000ff1600720c */ /* 0x000fe20003f46270 */
[----:B------:R-:W-:-:S04]  /*1d30*/  IMAD.HI.U32 R12, R12, R73, RZ ;  /* 0x000000490c0c7227 */ /* 0x000fc800078e00ff */
[----:B------:R-:W-:Y:S01]  /*1d40*/  @!P1 IMAD.MOV R51, RZ, RZ, -R51 ;  /* 0x000000ffff339224 */ /* 0x000fe200078e0a33 */
[C---:B------:R-:W-:Y:S01]  /*1d50*/  ISETP.GT.U32.AND P1, PT, R4.reuse, R11, PT ;  /* 0x0000000b0400720c */ /* 0x040fe20003f24070 */
[----:B------:R-:W-:Y:S02]  /*1d60*/  IMAD.MOV R12, RZ, RZ, -R12 ;  /* 0x000000ffff0c7224 */ /* 0x000fe400078e0a0c */
[----:B------:R-:W-:Y:S02]  /*1d70*/  IMAD.MOV R14, RZ, RZ, -R14 ;  /* 0x000000ffff0e7224 */ /* 0x000fe400078e0a0e */
[C---:B------:R-:W-:Y:S02]  /*1d80*/  IMAD R73, R4.reuse, R12, R73 ;  /* 0x0000000c04497224 */ /* 0x040fe400078e0249 */
[--C-:B------:R-:W-:Y:S02]  /*1d90*/  @!P4 IMAD.IADD R65, R65, 0x1, -R4.reuse ;  /* 0x000000014141c824 */ /* 0x100fe400078e0a04 */
[C---:B------:R-:W-:Y:S01]  /*1da0*/  IMAD R71, R4.reuse, R14, R71 ;  /* 0x0000000e04477224 */ /* 0x040fe200078e0247 */
[C---:B------:R-:W-:Y:S01]  /*1db0*/  ISETP.GT.U32.AND P4, PT, R4.reuse, R73, PT ;  /* 0x000000490400720c */ /* 0x040fe20003f84070 */
[----:B------:R-:W-:Y:S01]  /*1dc0*/  @!P2 IMAD.MOV R55, RZ, RZ, -R55 ;  /* 0x000000ffff37a224 */ /* 0x000fe200078e0a37 */
[C---:B------:R-:W-:Y:S01]  /*1dd0*/  ISETP.GT.U32.AND P2, PT, R4.reuse, R65, PT ;  /* 0x000000410400720c */ /* 0x040fe20003f44070 */
[----:B------:R-:W-:Y:S01]  /*1de0*/  @!P1 IMAD.IADD R11, R11, 0x1, -R4 ;  /* 0x000000010b0b9824 */ /* 0x000fe200078e0a04 */
[----:B------:R-:W-:Y:S01]  /*1df0*/  ISETP.GT.U32.AND P1, PT, R4, R71, PT ;  /* 0x000000470400720c */ /* 0x000fe20003f24070 */
[----:B------:R-:W-:-:S04]  /*1e00*/  IMAD.HI.U32 R10, R10, R75, RZ ;  /* 0x0000004b0a0a7227 */ /* 0x000fc800078e00ff */
[--C-:B------:R-:W-:Y:S01]  /*1e10*/  @!P6 IMAD.IADD R63, R63, 0x1, -R4.reuse ;  /* 0x000000013f3fe824 */ /* 0x100fe200078e0a04 */
[----:B------:R-:W-:Y:S01]  /*1e20*/  ISETP.GE.AND P6, PT, R24, RZ, PT ;  /* 0x000000ff1800720c */ /* 0x000fe20003fc6270 */
[----:B------:R-:W-:Y:S01]  /*1e30*/  @!P0 IMAD.IADD R61, R61, 0x1, -R4 ;  /* 0x000000013d3d8824 */ /* 0x000fe200078e0a04 */
[C---:B------:R-:W-:Y:S01]  /*1e40*/  ISETP.GT.U32.AND P0, PT, R4.reuse, R69, PT ;  /* 0x000000450400720c */ /* 0x040fe20003f04070 */
[----:B------:R-:W-:Y:S02]  /*1e50*/  IMAD.MOV R10, RZ, RZ, -R10 ;  /* 0x000000ffff0a7224 */ /* 0x000fe400078e0a0a */
[----:B------:R-:W-:Y:S01]  /*1e60*/  @!P5 IMAD.IADD R57, R57, 0x1, -R4 ;  /* 0x000000013939d824 */ /* 0x000fe200078e0a04 */
[----:B------:R-:W-:Y:S01]  /*1e70*/  ISETP.GT.U32.AND P5, PT, R4, R67, PT ;  /* 0x000000430400720c */ /* 0x000fe20003fa4070 */
[----:B------:R-:W-:Y:S02]  /*1e80*/  IMAD.MOV.U32 R15, RZ, RZ, R11 ;  /* 0x000000ffff0f7224 */ /* 0x000fe400078e000b */
[----:B------:R-:W-:-:S02]  /*1e90*/  IMAD R11, R6, R10, R75 ;  /* 0x0000000a060b7224 */ /* 0x000fc400078e024b */
[--C-:B------:R-:W-:Y:S01]  /*1ea0*/  @!P4 IMAD.IADD R73, R73, 0x1, -R4.reuse ;  /* 0x000000014949c824 */ /* 0x100fe200078e0a04 */
[----:B------:R-:W-:Y:S01]  /*1eb0*/  ISETP.GE.AND P4, PT, R163, c[0x0][0x180], PT ;  /* 0x00006000a3007a0c */ /* 0x000fe20003f86270 */
[--C-:B------:R-:W-:Y:S01]  /*1ec0*/  @!P2 IMAD.IADD R65, R65, 0x1, -R4.reuse ;  /* 0x000000014141a824 */ /* 0x100fe200078e0a04 */
[----:B------:R-:W-:Y:S01]  /*1ed0*/  ISETP.GT.U32.AND P2, PT, R6, R11, PT ;  /* 0x0000000b0600720c */ /* 0x000fe20003f44070 */
[--C-:B------:R-:W-:Y:S01]  /*1ee0*/  @!P1 IMAD.IADD R71, R71, 0x1, -R4.reuse ;  /* 0x0000000147479824 */ /* 0x100fe200078e0a04 */
[----:B------:R-:W-:Y:S01]  /*1ef0*/  ISETP.GT.AND P1, PT, R142, 0x1f, PT ;  /* 0x0000001f8e00780c */ /* 0x000fe20003f24270 */
[----:B------:R-:W-:Y:S01]  /*1f00*/  @!P6 IMAD.MOV R57, RZ, RZ, -R57 ;  /* 0x000000ffff39e224 */ /* 0x000fe200078e0a39 */
[----:B------:R-:W-:Y:S01]  /*1f10*/  ISETP.GT.U32.AND P6, PT, R4, R73, PT ;  /* 0x000000490400720c */ /* 0x000fe20003fc4070 */
[--C-:B------:R-:W-:Y:S01]  /*1f20*/  @!P0 IMAD.IADD R69, R69, 0x1, -R4.reuse ;  /* 0x0000000145458824 */ /* 0x100fe200078e0a04 */
[----:B------:R-:W-:Y:S01]  /*1f30*/  ISETP.GE.AND P0, PT, R28, RZ, PT ;  /* 0x000000ff1c00720c */ /* 0x000fe20003f06270 */
[----:B------:R-:W-:Y:S01]  /*1f40*/  @!P5 IMAD.IADD R67, R67, 0x1, -R4 ;  /* 0x000000014343d824 */ /* 0x000fe200078e0a04 */
[----:B------:R-:W-:Y:S01]  /*1f50*/  SEL R5, RZ, 0x4, !P1 ;  /* 0x00000004ff057807 */ /* 0x000fe20004800000 */
[----:B------:R-:W-:Y:S01]  /*1f60*/  @!P3 IMAD.MOV R53, RZ, RZ, -R53 ;  /* 0x000000ffff35b224 */ /* 0x000fe200078e0a35 */
[----:B------:R-:W-:Y:S01]  /*1f70*/  ISETP.GE.AND P5, PT, R26, RZ, PT ;  /* 0x000000ff1a00720c */ /* 0x000fe20003fa6270 */
[----:B------:R-:W-:Y:S01]  /*1f80*/  IMAD R75, R163, c[0x0][0x188], RZ ;  /* 0x00006200a34b7a24 */ /* 0x000fe200078e02ff */
[----:B------:R-:W-:Y:S01]  /*1f90*/  ISETP.GE.AND P1, PT, R32, RZ, PT ;  /* 0x000000ff2000720c */ /* 0x000fe20003f26270 */
[----:B------:R-:W-:Y:S01]  /*1fa0*/  @!P2 IMAD.IADD R11, R11, 0x1, -R6 ;  /* 0x000000010b0ba824 */ /* 0x000fe200078e0a06 */
[----:B------:R-:W-:-:S02]  /*1fb0*/  SEL R12, R5, RZ, !P4 ;  /* 0x000000ff050c7207 */ /* 0x000fc40006000000 */
[----:B------:R-:W-:Y:S01]  /*1fc0*/  ISETP.GT.U32.AND P4, PT, R4, R67, PT ;  /* 0x000000430400720c */ /* 0x000fe20003f84070 */
[----:B------:R-:W-:Y:S01]  /*1fd0*/  @!P6 IMAD.IADD R73, R73, 0x1, -R4 ;  /* 0x000000014949e824 */ /* 0x000fe200078e0a04 */
[----:B------:R-:W-:Y:S01]  /*1fe0*/  ISETP.GE.AND P6, PT, R16, RZ, PT ;  /* 0x000000ff1000720c */ /* 0x000fe20003fc6270 */
[----:B------:R-:W-:Y:S01]  /*1ff0*/  @!P0 IMAD.MOV R61, RZ, RZ, -R61 ;  /* 0x000000ffff3d8224 */ /* 0x000fe200078e0a3d */
[----:B------:R-:W-:Y:S02]  /*2000*/  ISETP.GT.U32.AND P0, PT, R4, R71, PT ;  /* 0x000000470400720c */ /* 0x000fe40003f04070 */
[----:B------:R-:W-:Y:S01]  /*2010*/  ISETP.GT.U32.AND P2, PT, R6, R11, PT ;  /* 0x0000000b0600720c */ /* 0x000fe20003f44070 */
[----:B------:R-:W-:Y:S01]  /*2020*/  @!P5 IMAD.MOV R59, RZ, RZ, -R59 ;  /* 0x000000ffff3bd224 */ /* 0x000fe200078e0a3b */
[----:B------:R-:W-:Y:S01]  /*2030*/  ISETP.GT.U32.AND P5, PT, R4, R69, PT ;  /* 0x000000450400720c */ /* 0x000fe20003fa4070 */
[----:B------:R-:W-:Y:S01]  /*2040*/  @!P1 IMAD.MOV R15, RZ, RZ, -R15 ;  /* 0x000000ffff0f9224 */ /* 0x000fe200078e0a0f */
[----:B------:R-:W-:-:S02]  /*2050*/  ISETP.GE.AND P1, PT, R18, RZ, PT ;  /* 0x000000ff1200720c */ /* 0x000fc40003f26270 */
[----:B------:R-:W-:Y:S01]  /*2060*/  ISETP.GE.AND P3, PT, R30, RZ, PT ;  /* 0x000000ff1e00720c */ /* 0x000fe20003f66270 */
[--C-:B------:R-:W-:Y:S01]  /*2070*/  @!P4 IMAD.IADD R67, R67, 0x1, -R4.reuse ;  /* 0x000000014343c824 */ /* 0x100fe200078e0a04 */
[----:B------:R-:W-:Y:S01]  /*2080*/  ISETP.GE.AND P4, PT, R20, RZ, PT ;  /* 0x000000ff1400720c */ /* 0x000fe20003f86270 */
[----:B------:R-:W-:Y:S01]  /*2090*/  @!P6 IMAD.MOV R73, RZ, RZ, -R73 ;  /* 0x000000ffff49e224 */ /* 0x000fe200078e0a49 */
[----:B------:R-:W-:Y:S01]  /*20a0*/  ISETP.GE.AND P6, PT, R0, RZ, PT ;  /* 0x000000ff0000720c */ /* 0x000fe20003fc6270 */
[----:B------:R-:W-:Y:S01]  /*20b0*/  @!P0 IMAD.IADD R71, R71, 0x1, -R4 ;  /* 0x0000000147478824 */ /* 0x000fe200078e0a04 */
[----:B------:R-:W-:Y:S01]  /*20c0*/  ISETP.GE.AND P0, PT, R36, RZ, PT ;  /* 0x000000ff2400720c */ /* 0x000fe20003f06270 */
[----:B------:R-:W-:Y:S01]  /*20d0*/  @!P2 IMAD.IADD R11, R11, 0x1, -R6 ;  /* 0x000000010b0ba824 */ /* 0x000fe200078e0a06 */
[----:B------:R-:W-:Y:S01]  /*20e0*/  ISETP.NE.AND P2, PT, RZ, c[0x0][0x178], PT ;  /* 0x00005e00ff007a0c */ /* 0x000fe20003f45270 */
[----:B------:R-:W-:Y:S01]  /*20f0*/  @!P5 IMAD.IADD R69, R69, 0x1, -R4 ;  /* 0x000000014545d824 */ /* 0x000fe200078e0a04 */
[----:B------:R-:W-:Y:S01]  /*2100*/  ISETP.GE.AND P5, PT, R34, RZ, PT ;  /* 0x000000ff2200720c */ /* 0x000fe20003fa6270 */
[----:B------:R-:W-:Y:S01]  /*2110*/  @!P1 IMAD.MOV R65, RZ, RZ, -R65 ;  /* 0x000000ffff419224 */ /* 0x000fe200078e0a41 */
[----:B------:R-:W-:Y:S01]  /*2120*/  ISETP.GE.AND P1, PT, R161, c[0x0][0x180], PT ;  /* 0x00006000a1007a0c */ /* 0x000fe20003f26270 */
[----:B------:R-:W-:Y:S01]  /*2130*/  @!P3 IMAD.MOV R63, RZ, RZ, -R63 ;  /* 0x000000ffff3fb224 */ /* 0x000fe200078e0a3f */
[----:B------:R-:W-:Y:S01]  /*2140*/  LOP3.LUT R6, RZ, c[0x0][0x17c], RZ, 0x33, !PT ;  /* 0x00005f00ff067a12 */ /* 0x000fe200078e33ff */
[----:B------:R-:W-:Y:S01]  /*2150*/  @!P4 IMAD.MOV R67, RZ, RZ, -R67 ;  /* 0x000000ffff43c224 */ /* 0x000fe200078e0a43 */
[----:B------:R-:W-:Y:S01]  /*2160*/  ISETP.GE.AND P4, PT, R159, c[0x0][0x180], PT ;  /* 0x000060009f007a0c */ /* 0x000fe20003f86270 */
[----:B------:R-:W-:Y:S01]  /*2170*/  @!P6 IMAD.MOV R11, RZ, RZ, -R11 ;  /* 0x000000ffff0be224 */ /* 0x000fe200078e0a0b */
[----:B------:R-:W-:Y:S01]  /*2180*/  SEL R4, R5, RZ, !P1 ;  /* 0x000000ff05047207 */ /* 0x000fe20004800000 */
[----:B------:R-:W-:Y:S01]  /*2190*/  @!P0 IMAD.MOV R71, RZ, RZ, -R71 ;  /* 0x000000ffff478224 */ /* 0x000fe200078e0a47 */
[----:B------:R-:W-:-:S02]  /*21a0*/  ISETP.GE.AND P1, PT, R157, c[0x0][0x180], PT ;  /* 0x000060009d007a0c */ /* 0x000fc40003f26270 */
[C---:B------:R-:W-:Y:S01]  /*21b0*/  SEL R10, R5.reuse, RZ, !P4 ;  /* 0x000000ff050a7207 */ /* 0x040fe20006000000 */
[----:B------:R-:W-:Y:S01]  /*21c0*/  @!P5 IMAD.MOV R69, RZ, RZ, -R69 ;  /* 0x000000ffff45d224 */ /* 0x000fe200078e0a45 */
[----:B------:R-:W-:Y:S02]  /*21d0*/  ISETP.NE.U32.AND P4, PT, R4, RZ, PT ;  /* 0x000000ff0400720c */ /* 0x000fe40003f85070 */
[----:B------:R-:W-:Y:S02]  /*21e0*/  SEL R4, R5, RZ, !P1 ;  /* 0x000000ff05047207 */ /* 0x000fe40004800000 */
[----:B------:R-:W-:Y:S02]  /*21f0*/  @!P2 LOP3.LUT R11, RZ, c[0x0][0x178], RZ, 0x33, !PT ;  /* 0x00005e00ff0baa12 */ /* 0x000fe400078e33ff */
[----:B------:R-:W-:Y:S02]  /*2200*/  ISETP.NE.AND P0, PT, RZ, c[0x0][0x17c], PT ;  /* 0x00005f00ff007a0c */ /* 0x000fe40003f05270 */
[----:B------:R-:W-:Y:S01]  /*2210*/  ISETP.NE.U32.AND P5, PT, R4, RZ, PT ;  /* 0x000000ff0400720c */ /* 0x000fe20003fa5070 */
[----:B------:R-:W-:Y:S01]  /*2220*/  IMAD R4, R11, c[0x0][0x184], RZ ;  /* 0x000061000b047a24 */ /* 0x000fe200078e02ff */
[----:B------:R-:W-:Y:S01]  /*2230*/  SEL R50, R6, R35, !P0 ;  /* 0x0000002306327207 */ /* 0x000fe20004000000 */
[----:B------:R-:W-:Y:S01]  /*2240*/  IMAD R35, R140, 0x2, R75 ;  /* 0x000000028c237824 */ /* 0x000fe200078e024b */
[----:B------:R-:W-:Y:S01]  /*2250*/  SEL R52, R6, R37, !P0 ;  /* 0x0000002506347207 */ /* 0x000fe20004000000 */
[----:B------:R-:W-:Y:S01]  /*2260*/  IMAD.SHL.U32 R26, R4, 0x4, RZ ;  /* 0x00000004041a7824 */ /* 0x000fe200078e00ff */
[----:B------:R-:W-:Y:S01]  /*2270*/  SEL R14, R6, R13, !P0 ;  /* 0x0000000d060e7207 */ /* 0x000fe20004000000 */
[----:B------:R-:W-:Y:S01]  /*2280*/  IMAD R11, R140, 0x2, R35 ;  /* 0x000000028c0b7824 */ /* 0x000fe200078e0223 */
[----:B------:R-:W-:-:S02]  /*2290*/  SEL R16, R6, R17, !P0 ;  /* 0x0000001106107207 */ /* 0x000fc40004000000 */
[----:B------:R-:W-:Y:S01]  /*22a0*/  IADD3 R46, P2, R26, c[0x0][0x160], RZ ;  /* 0x000058001a2e7a10 */ /* 0x000fe20007f5e0ff */
[----:B------:R-:W-:Y:S01]  /*22b0*/  IMAD R37, R140, 0x2, R11 ;  /* 0x000000028c257824 */ /* 0x000fe200078e020b */
[C---:B------:R-:W-:Y:S02]  /*22c0*/  SEL R18, R6.reuse, R19, !P0 ;  /* 0x0000001306127207 */ /* 0x040fe40004000000 */
[C---:B------:R-:W-:Y:S02]  /*22d0*/  SEL R20, R6.reuse, R21, !P0 ;  /* 0x0000001506147207 */ /* 0x040fe40004000000 */
[C---:B------:R-:W-:Y:S02]  /*22e0*/  SEL R22, R6.reuse, R23, !P0 ;  /* 0x0000001706167207 */ /* 0x040fe40004000000 */
[C---:B------:R-:W-:Y:S02]  /*22f0*/  SEL R24, R6.reuse, R25, !P0 ;  /* 0x0000001906187207 */ /* 0x040fe40004000000 */
[----:B------:R-:W-:Y:S01]  /*2300*/  SEL R34, R6, R27, !P0 ;  /* 0x0000001b06227207 */ /* 0x000fe20004000000 */
[----:B------:R-:W-:Y:S01]  /*2310*/  IMAD R27, R140, 0x2, R37 ;  /* 0x000000028c1b7824 */ /* 0x000fe200078e0225 */
[----:B------:R-:W-:-:S02]  /*2320*/  SEL R36, R6, R29, !P0 ;  /* 0x0000001d06247207 */ /* 0x000fc40004000000 */
[----:B------:R-:W-:Y:S01]  /*2330*/  SEL R38, R6, R31, !P0 ;  /* 0x0000001f06267207 */ /* 0x000fe20004000000 */
[----:B------:R-:W-:Y:S01]  /*2340*/  IMAD R25, R140, 0x2, R27 ;  /* 0x000000028c197824 */ /* 0x000fe200078e021b */
[C---:B------:R-:W-:Y:S02]  /*2350*/  SEL R40, R6.reuse, R33, !P0 ;  /* 0x0000002106287207 */ /* 0x040fe40004000000 */
[----:B------:R-:W-:Y:S01]  /*2360*/  SEL R54, R6, R39, !P0 ;  /* 0x0000002706367207 */ /* 0x000fe20004000000 */
[----:B------:R-:W-:Y:S01]  /*2370*/  IMAD R23, R140, 0x2, R25 ;  /* 0x000000028c177824 */ /* 0x000fe200078e0219 */
        /* <DEDUP_REMOVED lines=10> */
[C---:B------:R-:W-:Y:S02]  /*2420*/  SEL R55, R6.reuse, R55, !P0 ;  /* 0x0000003706377207 */ /* 0x040fe40004000000 */
[----:B------:R-:W-:-:S02]  /*2430*/  SEL R57, R6, R57, !P0 ;  /* 0x0000003906397207 */ /* 0x000fc40004000000 */
[C---:B------:R-:W-:Y:S02]  /*2440*/  SEL R59, R6.reuse, R59, !P0 ;  /* 0x0000003b063b7207 */ /* 0x040fe40004000000 */
[C---:B------:R-:W-:Y:S02]  /*2450*/  SEL R61, R6.reuse, R61, !P0 ;  /* 0x0000003d063d7207 */ /* 0x040fe40004000000 */
[C---:B------:R-:W-:Y:S02]  /*2460*/  SEL R63, R6.reuse, R63, !P0 ;  /* 0x0000003f063f7207 */ /* 0x040fe40004000000 */
[----:B------:R-:W-:Y:S01]  /*2470*/  SEL R58, R6, R15, !P0 ;  /* 0x0000000f063a7207 */ /* 0x000fe20004000000 */
[----:B------:R-:W-:Y:S01]  /*2480*/  IMAD R15, R140, 0x2, R17 ;  /* 0x000000028c0f7824 */ /* 0x000fe200078e0211 */
[C---:B------:R-:W-:Y:S02]  /*2490*/  SEL R65, R6.reuse, R65, !P0 ;  /* 0x0000004106417207 */ /* 0x040fe40004000000 */
[----:B------:R-:W-:Y:S01]  /*24a0*/  SEL R67, R6, R67, !P0 ;  /* 0x0000004306437207 */ /* 0x000fe20004000000 */
[----:B------:R-:W-:Y:S01]  /*24b0*/  IMAD R13, R140, 0x2, R15 ;  /* 0x000000028c0d7824 */ /* 0x000fe200078e020f */
[----:B------:R-:W-:-:S02]  /*24c0*/  SEL R69, R6, R69, !P0 ;  /* 0x0000004506457207 */ /* 0x000fc40004000000 */
[C---:B------:R-:W-:Y:S02]  /*24d0*/  SEL R71, R6.reuse, R71, !P0 ;  /* 0x0000004706477207 */ /* 0x040fe40004000000 */
[C---:B------:R-:W-:Y:S02]  /*24e0*/  SEL R73, R6.reuse, R73, !P0 ;  /* 0x0000004906497207 */ /* 0x040fe40004000000 */
[----:B------:R-:W-:Y:S02]  /*24f0*/  SEL R6, R6, R8, !P0 ;  /* 0x0000000806067207 */ /* 0x000fe40004000000 */
[----:B------:R-:W-:Y:S02]  /*2500*/  ISETP.GE.AND P0, PT, R155, c[0x0][0x180], PT ;  /* 0x000060009b007a0c */ /* 0x000fe40003f06270 */
[----:B------:R-:W-:Y:S01]  /*2510*/  LEA.HI.X.SX32 R48, R4, c[0x0][0x164], 0x2, P2 ;  /* 0x0000590004307a11 */ /* 0x000fe200010f16ff */
[----:B------:R-:W-:Y:S01]  /*2520*/  IMAD R6, R6, c[0x0][0x190], RZ ;  /* 0x0000640006067a24 */ /* 0x000fe200078e02ff */
[----:B------:R-:W-:-:S02]  /*2530*/  LEA R234, P6, R75, R46, 0x2 ;  /* 0x0000002e4bea7211 */ /* 0x000fc400078c10ff */
[----:B------:R-:W-:Y:S02]  /*2540*/  SEL R8, R5, RZ, !P0 ;  /* 0x000000ff05087207 */ /* 0x000fe40004000000 */
[----:B------:R-:W-:Y:S02]  /*2550*/  LEA.HI.X.SX32 R235, R75, R48, 0x2, P6 ;  /* 0x000000304beb7211 */ /* 0x000fe400030f16ff */
[----:B------:R-:W-:Y:S01]  /*2560*/  ISETP.GE.AND P0, PT, R153, c[0x0][0x180], PT ;  /* 0x0000600099007a0c */ /* 0x000fe20003f06270 */
[----:B------:R-:W-:Y:S01]  /*2570*/  CS2R R74, SRZ ;  /* 0x00000000004a7805 */ /* 0x000fe2000001ff00 */
[----:B------:R-:W-:Y:S02]  /*2580*/  LEA R230, P6, R11, R46, 0x2 ;  /* 0x0000002e0be67211 */ /* 0x000fe400078c10ff */
[----:B------:R-:W-:Y:S02]  /*2590*/  ISETP.NE.U32.AND P2, PT, R8, RZ, PT ;  /* 0x000000ff0800720c */ /* 0x000fe40003f45070 */
[----:B------:R-:W-:-:S02]  /*25a0*/  ISETP.NE.U32.AND P3, PT, R12, RZ, PT ;  /* 0x000000ff0c00720c */ /* 0x000fc40003f65070 */
[----:B------:R-:W-:Y:S02]  /*25b0*/  SEL R8, R5, RZ, !P0 ;  /* 0x000000ff05087207 */ /* 0x000fe40004000000 */
[----:B------:R-:W-:Y:S02]  /*25c0*/  LEA.HI.X.SX32 R231, R11, R48, 0x2, P6 ;  /* 0x000000300be77211 */ /* 0x000fe400030f16ff */
[----:B------:R-:W-:Y:S02]  /*25d0*/  ISETP.GE.AND P6, PT, R151, c[0x0][0x180], PT ;  /* 0x0000600097007a0c */ /* 0x000fe40003fc6270 */
[----:B------:R-:W-:Y:S02]  /*25e0*/  ISETP.NE.U32.AND P1, PT, R10, RZ, PT ;  /* 0x000000ff0a00720c */ /* 0x000fe40003f25070 */
[----:B------:R-:W-:Y:S02]  /*25f0*/  ISETP.NE.U32.AND P0, PT, R8, RZ, PT ;  /* 0x000000ff0800720c */ /* 0x000fe40003f05070 */
[----:B------:R-:W-:Y:S01]  /*2600*/  SEL R8, R5, RZ, !P6 ;  /* 0x000000ff05087207 */ /* 0x000fe20007000000 */
[----:B------:R1:W-:Y:S01]  /*2610*/  LDGSTS.E [R146+0x4000], [R234.64], P3 ;  /* 0x04000000ea927fae */ /* 0x0003e20009921846 */
[----:B------:R-:W-:-:S02]  /*2620*/  LEA R10, P6, R27, R46, 0x2 ;  /* 0x0000002e1b0a7211 */ /* 0x000fc400078c10ff */
[----:B------:R-:W-:Y:S01]  /*2630*/  ISETP.NE.U32.AND P3, PT, R8, RZ, PT ;  /* 0x000000ff0800720c */ /* 0x000fe20003f65070 */
[----:B------:R1:W-:Y:S01]  /*2640*/  LDGSTS.E [R146+0x4400], [R230.64], P4 ;  /* 0x04400000e6927fae */ /* 0x0003e2000a121846 */
[----:B------:R-:W-:Y:S02]  /*2650*/  LEA.HI.X.SX32 R11, R27, R48, 0x2, P6 ;  /* 0x000000301b0b7211 */ /* 0x000fe400030f16ff */
[----:B------:R-:W-:Y:S02]  /*2660*/  LEA R28, P4, R23, R46, 0x2 ;  /* 0x0000002e171c7211 */ /* 0x000fe400078810ff */
[----:B------:R-:W-:Y:S01]  /*2670*/  ISETP.GE.AND P6, PT, R149, c[0x0][0x180], PT ;  /* 0x0000600095007a0c */ /* 0x000fe20003fc6270 */
[----:B------:R2:W-:Y:S01]  /*2680*/  LDGSTS.E [R146+0x4800], [R10.64], P1 ;  /* 0x048000000a927fae */ /* 0x0005e20008921846 */
[----:B------:R-:W-:Y:S02]  /*2690*/  ISETP.GE.AND P1, PT, R162, c[0x0][0x180], PT ;  /* 0x00006000a2007a0c */ /* 0x000fe40003f26270 */
[----:B------:R-:W-:-:S02]  /*26a0*/  LEA.HI.X.SX32 R29, R23, R48, 0x2, P4 ;  /* 0x00000030171d7211 */ /* 0x000fc400020f16ff */
[----:B------:R-:W-:Y:S02]  /*26b0*/  SEL R12, R5, RZ, !P1 ;  /* 0x000000ff050c7207 */ /* 0x000fe40004800000 */
[----:B------:R-:W-:Y:S01]  /*26c0*/  LEA R30, P1, R19, R46, 0x2 ;  /* 0x0000002e131e7211 */ /* 0x000fe200078210ff */
[----:B------:R3:W-:Y:S01]  /*26d0*/  LDGSTS.E [R146+0x4c00], [R28.64], P5 ;  /* 0x04c000001c927fae */ /* 0x0007e2000a921846 */
[----:B------:R-:W-:Y:S02]  /*26e0*/  SEL R8, R5, RZ, !P6 ;  /* 0x000000ff05087207 */ /* 0x000fe40007000000 */
[----:B------:R-:W-:Y:S01]  /*26f0*/  LEA.HI.X.SX32 R31, R19, R48, 0x2, P1 ;  /* 0x00000030131f7211 */ /* 0x000fe200008f16ff */
[----:B--2---:R-:W-:Y:S01]  /*2700*/  IMAD R11, R140, 0x2, R13 ;  /* 0x000000028c0b7824 */ /* 0x004fe200078e020d */
[-C--:B------:R-:W-:Y:S02]  /*2710*/  LEA R10, P6, R15, R46.reuse, 0x2 ;  /* 0x0000002e0f0a7211 */ /* 0x080fe400078c10ff */
[----:B------:R-:W-:Y:S01]  /*2720*/  ISETP.NE.U32.AND P4, PT, R8, RZ, PT ;  /* 0x000000ff0800720c */ /* 0x000fe20003f85070 */
[----:B------:R-:W-:Y:S01]  /*2730*/  IMAD R39, R140, 0x2, R11 ;  /* 0x000000028c277824 */ /* 0x000fe200078e020b */
[----:B------:R2:W-:Y:S01]  /*2740*/  LDGSTS.E [R146+0x5000], [R30.64], P2 ;  /* 0x050000001e927fae */ /* 0x0005e20009121846 */
[----:B------:R-:W-:-:S02]  /*2750*/  LEA R32, P5, R11, R46, 0x2 ;  /* 0x0000002e0b207211 */ /* 0x000fc400078a10ff */
[----:B------:R-:W-:Y:S02]  /*2760*/  ISETP.GE.AND P2, PT, R160, c[0x0][0x180], PT ;  /* 0x00006000a0007a0c */ /* 0x000fe40003f46270 */
[-C--:B------:R-:W-:Y:S02]  /*2770*/  LEA.HI.X.SX32 R33, R11, R48.reuse, 0x2, P5 ;  /* 0x000000300b217211 */ /* 0x080fe400028f16ff */
[----:B------:R-:W-:Y:S02]  /*2780*/  ISETP.GE.AND P5, PT, R158, c[0x0][0x180], PT ;  /* 0x000060009e007a0c */ /* 0x000fe40003fa6270 */
[----:B------:R-:W-:Y:S02]  /*2790*/  LEA.HI.X.SX32 R11, R15, R48, 0x2, P6 ;  /* 0x000000300f0b7211 */ /* 0x000fe400030f16ff */
[----:B------:R-:W-:Y:S01]  /*27a0*/  SEL R8, R5, RZ, !P2 ;  /* 0x000000ff05087207 */ /* 0x000fe20005000000 */
[----:B--2---:R-:W-:Y:S01]  /*27b0*/  IMAD R31, R140, 0x2, R39 ;  /* 0x000000028c1f7824 */ /* 0x004fe200078e0227 */
[----:B------:R-:W-:Y:S01]  /*27c0*/  ISETP.GE.AND P2, PT, R156, c[0x0][0x180], PT ;  /* 0x000060009c007a0c */ /* 0x000fe20003f46270 */
[----:B------:R2:W-:Y:S01]  /*27d0*/  LDGSTS.E [R146+0x5400], [R10.64], P0 ;  /* 0x054000000a927fae */ /* 0x0005e20008121846 */
[----:B------:R-:W-:-:S02]  /*27e0*/  ISETP.NE.U32.AND P1, PT, R12, RZ, PT ;  /* 0x000000ff0c00720c */ /* 0x000fc40003f25070 */
[----:B---3--:R-:W-:Y:S01]  /*27f0*/  LEA R28, P6, R31, R46, 0x2 ;  /* 0x0000002e1f1c7211 */ /* 0x008fe200078c10ff */
[----:B------:R3:W-:Y:S01]  /*2800*/  LDGSTS.E [R146+0x5800], [R32.64], P3 ;  /* 0x0580000020927fae */ /* 0x0007e20009921846 */
[----:B------:R-:W-:Y:S02]  /*2810*/  SEL R12, R5, RZ, !P5 ;  /* 0x000000ff050c7207 */ /* 0x000fe40006800000 */
[----:B------:R-:W-:Y:S02]  /*2820*/  ISETP.NE.U32.AND P5, PT, R8, RZ, PT ;  /* 0x000000ff0800720c */ /* 0x000fe40003fa5070 */
[----:B------:R-:W-:Y:S01]  /*2830*/  LEA.HI.X.SX32 R29, R31, R48, 0x2, P6 ;  /* 0x000000301f1d7211 */ /* 0x000fe200030f16ff */
[----:B------:R-:W-:Y:S01]  /*2840*/  IMAD R31, R140, 0x2, R31 ;  /* 0x000000028c1f7824 */ /* 0x000fe200078e021f */
[----:B------:R-:W-:Y:S02]  /*2850*/  SEL R8, R5, RZ, !P2 ;  /* 0x000000ff05087207 */ /* 0x000fe40005000000 */
[----:B------:R-:W-:Y:S01]  /*2860*/  ISETP.GE.AND P6, PT, R154, c[0x0][0x180], PT ;  /* 0x000060009a007a0c */ /* 0x000fe20003fc6270 */
[----:B------:R4:W-:Y:S01]  /*2870*/  LDGSTS.E [R146+0x5c00], [R28.64], P4 ;  /* 0x05c000001c927fae */ /* 0x0009e2000a121846 */
[----:B------:R-:W-:Y:S01]  /*2880*/  ISETP.GE.AND P3, PT, R152, c[0x0][0x180], PT ;  /* 0x0000600098007a0c */ /* 0x000fe20003f66270 */
[----:B---3--:R-:W-:Y:S01]  /*2890*/  IMAD R32, R38, c[0x0][0x190], RZ ;  /* 0x0000640026207a24 */ /* 0x008fe200078e02ff */
[----:B------:R-:W-:Y:S01]  /*28a0*/  ISETP.NE.U32.AND P2, PT, R12, RZ, PT ;  /* 0x000000ff0c00720c */ /* 0x000fe20003f45070 */
[----:B------:R-:W-:Y:S01]  /*28b0*/  IMAD R33, R40, c[0x0][0x190], RZ ;  /* 0x0000640028217a24 */ /* 0x000fe200078e02ff */
[----:B------:R-:W-:Y:S01]  /*28c0*/  ISETP.NE.U32.AND P0, PT, R8, RZ, PT ;  /* 0x000000ff0800720c */ /* 0x000fe20003f05070 */
[----:B------:R-:W-:Y:S01]  /*28d0*/  IMAD R38, R56, c[0x0][0x190], RZ ;  /* 0x0000640038267a24 */ /* 0x000fe200078e02ff */
[----:B------:R-:W-:Y:S01]  /*28e0*/  LEA R232, P4, R35, R46, 0x2 ;  /* 0x0000002e23e87211 */ /* 0x000fe200078810ff */
[----:B------:R-:W-:Y:S01]  /*28f0*/  IMAD R40, R47, c[0x0][0x190], RZ ;  /* 0x000064002f287a24 */ /* 0x000fe200078e02ff */
[----:B------:R-:W-:-:S02]  /*2900*/  SEL R8, R5, RZ, !P6 ;  /* 0x000000ff05087207 */ /* 0x000fc40007000000 */
[-C--:B------:R-:W-:Y:S02]  /*2910*/  LEA R228, P6, R37, R46.reuse, 0x2 ;  /* 0x0000002e25e47211 */ /* 0x080fe400078c10ff */
[----:B------:R-:W-:Y:S02]  /*2920*/  SEL R12, R5, RZ, !P3 ;  /* 0x000000ff050c7207 */ /* 0x000fe40005800000 */
[----:B--2---:R-:W-:Y:S02]  /*2930*/  LEA R10, P3, R25, R46, 0x2 ;  /* 0x0000002e190a7211 */ /* 0x004fe400078610ff */
[-C--:B------:R-:W-:Y:S01]  /*2940*/  LEA.HI.X.SX32 R233, R35, R48.reuse, 0x2, P4 ;  /* 0x0000003023e97211 */ /* 0x080fe200020f16ff */
[----:B------:R-:W-:Y:S01]  /*2950*/  IMAD R35, R52, c[0x0][0x190], RZ ;  /* 0x0000640034237a24 */ /* 0x000fe200078e02ff */
[-C--:B------:R-:W-:Y:S01]  /*2960*/  LEA.HI.X.SX32 R229, R37, R48.reuse, 0x2, P6 ;  /* 0x0000003025e57211 */ /* 0x080fe200030f16ff */
[----:B------:R-:W-:Y:S01]  /*2970*/  IMAD R37, R41, c[0x0][0x190], RZ ;  /* 0x0000640029257a24 */ /* 0x000fe200078e02ff */
[----:B------:R-:W-:Y:S01]  /*2980*/  LEA.HI.X.SX32 R11, R25, R48, 0x2, P3 ;  /* 0x00000030190b7211 */ /* 0x000fe200018f16ff */
[----:B------:R1:W-:Y:S01]  /*2990*/  LDGSTS.E [R145+0x4200], [R232.64], P1 ;  /* 0x04200000e8917fae */ /* 0x0003e20008921846 */
[----:B------:R-:W-:Y:S01]  /*29a0*/  ISETP.NE.U32.AND P6, PT, R8, RZ, PT ;  /* 0x000000ff0800720c */ /* 0x000fe20003fc5070 */
[----:B------:R-:W-:Y:S01]  /*29b0*/  IMAD R8, R147, c[0x0][0x18c], RZ ;  /* 0x0000630093087a24 */ /* 0x000fe200078e02ff */
[----:B------:R-:W-:Y:S01]  /*29c0*/  ISETP.GE.AND P4, PT, R150, c[0x0][0x180], PT ;  /* 0x0000600096007a0c */ /* 0x000fe20003f86270 */
[----:B------:R1:W-:Y:S01]  /*29d0*/  LDGSTS.E [R145+0x4600], [R228.64], P5 ;  /* 0x04600000e4917fae */ /* 0x0003e2000a921846 */
[----:B------:R-:W-:Y:S01]  /*29e0*/  IMAD R41, R49, c[0x0][0x190], RZ ;  /* 0x0000640031297a24 */ /* 0x000fe200078e02ff */
[----:B------:R-:W-:-:S02]  /*29f0*/  ISETP.GE.AND P1, PT, R147, c[0x0][0x180], PT ;  /* 0x0000600093007a0c */ /* 0x000fc40003f26270 */
[----:B------:R2:W-:Y:S01]  /*2a00*/  LDGSTS.E [R145+0x4a00], [R10.64], P2 ;  /* 0x04a000000a917fae */ /* 0x0005e20009121846 */
[----:B------:R-:W-:Y:S02]  /*2a10*/  ISETP.GE.AND P2, PT, R148, c[0x0][0x180], PT ;  /* 0x0000600094007a0c */ /* 0x000fe40003f46270 */
[C---:B------:R-:W-:Y:S02]  /*2a20*/  LEA R165, P5, R8.reuse, c[0x0][0x168], 0x2 ;  /* 0x00005a0008a57a11 */ /* 0x040fe400078a10ff */
[C---:B------:R-:W-:Y:S02]  /*2a30*/  SEL R42, R5.reuse, RZ, !P2 ;  /* 0x000000ff052a7207 */ /* 0x040fe40005000000 */
[----:B----4-:R-:W-:Y:S02]  /*2a40*/  SEL R28, R5, RZ, !P4 ;  /* 0x000000ff051c7207 */ /* 0x010fe40006000000 */
[----:B------:R-:W-:Y:S01]  /*2a50*/  LEA.HI.X.SX32 R43, R8, c[0x0][0x16c], 0x2, P5 ;  /* 0x00005b00082b7a11 */ /* 0x000fe200028f16ff */
[----:B------:R-:W-:Y:S01]  /*2a60*/  IMAD R8, R14, c[0x0][0x190], RZ ;  /* 0x000064000e087a24 */ /* 0x000fe200078e02ff */
[----:B------:R-:W-:Y:S01]  /*2a70*/  ISETP.NE.U32.AND P4, PT, R12, RZ, PT ;  /* 0x000000ff0c00720c */ /* 0x000fe20003f85070 */
[----:B------:R-:W-:Y:S01]  /*2a80*/  IMAD.SHL.U32 R12, R7, 0x400, RZ ;  /* 0x00000400070c7824 */ /* 0x000fe200078e00ff */
[C---:B--2---:R-:W-:Y:S01]  /*2a90*/  LEA R10, P2, R39.reuse, R46, 0x2 ;  /* 0x0000002e270a7211 */ /* 0x044fe200078410ff */
[----:B------:R-:W-:Y:S01]  /*2aa0*/  IMAD R14, R18, c[0x0][0x190], RZ ;  /* 0x00006400120e7a24 */ /* 0x000fe200078e02ff */
[----:B------:R-:W-:Y:S01]  /*2ab0*/  ISETP.NE.U32.AND P3, PT, R28, RZ, PT ;  /* 0x000000ff1c00720c */ /* 0x000fe20003f65070 */
[----:B------:R-:W-:Y:S01]  /*2ac0*/  IMAD R18, R22, c[0x0][0x190], RZ ;  /* 0x0000640016127a24 */ /* 0x000fe200078e02ff */
[----:B------:R-:W-:Y:S01]  /*2ad0*/  LEA.HI.X.SX32 R11, R39, R48, 0x2, P2 ;  /* 0x00000030270b7211 */ /* 0x000fe200010f16ff */
[----:B------:R-:W-:Y:S01]  /*2ae0*/  IMAD R22, R34, c[0x0][0x190], RZ ;  /* 0x0000640022167a24 */ /* 0x000fe200078e02ff */
[----:B------:R-:W-:Y:S01]  /*2af0*/  LEA R28, P2, R31, R46, 0x2 ;  /* 0x0000002e1f1c7211 */ /* 0x000fe200078410ff */
[----:B------:R-:W-:Y:S01]  /*2b00*/  IMAD R34, R50, c[0x0][0x190], RZ ;  /* 0x0000640032227a24 */ /* 0x000fe200078e02ff */
[----:B------:R-:W-:Y:S01]  /*2b10*/  LEA R226, P5, R8, R165, 0x2 ;  /* 0x000000a508e27211 */ /* 0x000fe200078a10ff */
[----:B------:R-:W-:Y:S01]  /*2b20*/  IMAD R39, R45, c[0x0][0x190], RZ ;  /* 0x000064002d277a24 */ /* 0x000fe200078e02ff */
[----:B------:R-:W-:Y:S01]  /*2b30*/  LOP3.LUT R44, R12, 0x6000, RZ, 0xc0, !PT ;  /* 0x000060000c2c7812 */ /* 0x000fe200078ec0ff */
[----:B------:R-:W-:Y:S01]  /*2b40*/  IMAD R12, R16, c[0x0][0x190], RZ ;  /* 0x00006400100c7a24 */ /* 0x000fe200078e02ff */
[----:B------:R-:W-:Y:S01]  /*2b50*/  LEA.HI.X.SX32 R29, R31, R48, 0x2, P2 ;  /* 0x000000301f1d7211 */ /* 0x000fe200010f16ff */
[----:B------:R-:W-:Y:S01]  /*2b60*/  IMAD R16, R20, c[0x0][0x190], RZ ;  /* 0x0000640014107a24 */ /* 0x000fe200078e02ff */
[C---:B------:R-:W-:Y:S01]  /*2b70*/  LEA R30, P2, R21.reuse, R46, 0x2 ;  /* 0x0000002e151e7211 */ /* 0x040fe200078410ff */
[----:B------:R-:W-:Y:S01]  /*2b80*/  IMAD R20, R24, c[0x0][0x190], RZ ;  /* 0x0000640018147a24 */ /* 0x000fe200078e02ff */
[----:B------:R-:W-:Y:S01]  /*2b90*/  LEA.HI.X.SX32 R227, R8, R43, 0x2, P5 ;  /* 0x0000002b08e37211 */ /* 0x000fe200028f16ff */
[----:B------:R-:W-:Y:S01]  /*2ba0*/  IMAD R24, R36, c[0x0][0x190], RZ ;  /* 0x0000640024187a24 */ /* 0x000fe200078e02ff */
[-C--:B------:R-:W-:Y:S01]  /*2bb0*/  LEA R222, P5, R14, R165.reuse, 0x2 ;  /* 0x000000a50ede7211 */ /* 0x080fe200078a10ff */
[----:B------:R-:W-:Y:S01]  /*2bc0*/  IMAD R36, R54, c[0x0][0x190], RZ ;  /* 0x0000640036247a24 */ /* 0x000fe200078e02ff */
[----:B------:R-:W-:Y:S01]  /*2bd0*/  LEA.HI.X.SX32 R31, R21, R48, 0x2, P2 ;  /* 0x00000030151f7211 */ /* 0x000fe200010f16ff */
[----:B------:R-:W-:Y:S01]  /*2be0*/  IMAD R8, R51, c[0x0][0x190], RZ ;  /* 0x0000640033087a24 */ /* 0x000fe200078e02ff */
[----:B------:R-:W-:-:S02]  /*2bf0*/  LEA R224, P2, R12, R165, 0x2 ;  /* 0x000000a50ce07211 */ /* 0x000fc400078410ff */
[----:B------:R-:W-:Y:S01]  /*2c00*/  LEA.HI.X.SX32 R223, R14, R43, 0x2, P5 ;  /* 0x0000002b0edf7211 */ /* 0x000fe200028f16ff */
[----:B------:R-:W-:Y:S01]  /*2c10*/  IMAD R14, R55, c[0x0][0x190], RZ ;  /* 0x00006400370e7a24 */ /* 0x000fe200078e02ff */
[----:B------:R-:W-:Y:S01]  /*2c20*/  LEA R218, P5, R18, R165, 0x2 ;  /* 0x000000a512da7211 */ /* 0x000fe200078a10ff */
[----:B------:R1:W-:Y:S01]  /*2c30*/  LDGSTS.E [R145+0x4e00], [R30.64], P0 ;  /* 0x04e000001e917fae */ /* 0x0003e20008121846 */
[----:B------:R-:W-:Y:S01]  /*2c40*/  LEA.HI.X.SX32 R225, R12, R43, 0x2, P2 ;  /* 0x0000002b0ce17211 */ /* 0x000fe200010f16ff */
[----:B------:R-:W-:Y:S01]  /*2c50*/  IMAD R12, R53, c[0x0][0x190], RZ ;  /* 0x00006400350c7a24 */ /* 0x000fe200078e02ff */
[----:B------:R-:W-:Y:S02]  /*2c60*/  LEA R220, P2, R16, R165, 0x2 ;  /* 0x000000a510dc7211 */ /* 0x000fe400078410ff */
[----:B------:R-:W-:Y:S01]  /*2c70*/  LEA.HI.X.SX32 R219, R18, R43, 0x2, P5 ;  /* 0x0000002b12db7211 */ /* 0x000fe200028f16ff */
[----:B------:R-:W-:Y:S01]  /*2c80*/  IMAD R18, R59, c[0x0][0x190], RZ ;  /* 0x000064003b127a24 */ /* 0x000fe200078e02ff */
[----:B------:R-:W-:-:S02]  /*2c90*/  LEA R214, P5, R22, R165, 0x2 ;  /* 0x000000a516d67211 */ /* 0x000fc400078a10ff */
[----:B------:R-:W-:Y:S01]  /*2ca0*/  LEA.HI.X.SX32 R221, R16, R43, 0x2, P2 ;  /* 0x0000002b10dd7211 */ /* 0x000fe200010f16ff */
[----:B------:R-:W-:Y:S01]  /*2cb0*/  IMAD R16, R57, c[0x0][0x190], RZ ;  /* 0x0000640039107a24 */ /* 0x000fe200078e02ff */
[----:B------:R-:W-:Y:S02]  /*2cc0*/  LEA R216, P2, R20, R165, 0x2 ;  /* 0x000000a514d87211 */ /* 0x000fe400078410ff */
[----:B------:R-:W-:Y:S01]  /*2cd0*/  LEA.HI.X.SX32 R215, R22, R43, 0x2, P5 ;  /* 0x0000002b16d77211 */ /* 0x000fe200028f16ff */
[----:B------:R-:W-:Y:S01]  /*2ce0*/  IMAD R22, R63, c[0x0][0x190], RZ ;  /* 0x000064003f167a24 */ /* 0x000fe200078e02ff */
[----:B------:R-:W-:Y:S01]  /*2cf0*/  LEA R210, P5, R32, R165, 0x2 ;  /* 0x000000a520d27211 */ /* 0x000fe200078a10ff */
[----:B------:R-:W-:Y:S01]  /*2d00*/  CS2R R62, SRZ ;  /* 0x00000000003e7805 */ /* 0x000fe2000001ff00 */
        /* <DEDUP_REMOVED lines=10> */
[----:B------:R-:W-:-:S02]  /*2db0*/  LEA R208, P2, R33, R165, 0x2 ;  /* 0x000000a521d07211 */ /* 0x000fc400078410ff */
[----:B------:R-:W-:Y:S02]  /*2dc0*/  LEA.HI.X.SX32 R207, R34, R43, 0x2, P5 ;  /* 0x0000002b22cf7211 */ /* 0x000fe400028f16ff */
[C---:B------:R-:W-:Y:S02]  /*2dd0*/  LEA R202, P5, R36.reuse, R165, 0x2 ;  /* 0x000000a524ca7211 */ /* 0x040fe400078a10ff */
[----:B------:R-:W-:Y:S02]  /*2de0*/  LEA.HI.X.SX32 R209, R33, R43, 0x2, P2 ;  /* 0x0000002b21d17211 */ /* 0x000fe400010f16ff */
[----:B------:R-:W-:Y:S02]  /*2df0*/  LEA R204, P2, R35, R165, 0x2 ;  /* 0x000000a523cc7211 */ /* 0x000fe400078410ff */
[----:B------:R-:W-:Y:S02]  /*2e00*/  LEA.HI.X.SX32 R203, R36, R43, 0x2, P5 ;  /* 0x0000002b24cb7211 */ /* 0x000fe400028f16ff */
[----:B------:R-:W-:-:S02]  /*2e10*/  LEA R198, P5, R38, R165, 0x2 ;  /* 0x000000a526c67211 */ /* 0x000fc400078a10ff */
[----:B------:R-:W-:Y:S02]  /*2e20*/  LEA.HI.X.SX32 R205, R35, R43, 0x2, P2 ;  /* 0x0000002b23cd7211 */ /* 0x000fe400010f16ff */
[C---:B------:R-:W-:Y:S02]  /*2e30*/  LEA R200, P2, R37.reuse, R165, 0x2 ;  /* 0x000000a525c87211 */ /* 0x040fe400078410ff */
[----:B------:R-:W-:Y:S02]  /*2e40*/  LEA.HI.X.SX32 R199, R38, R43, 0x2, P5 ;  /* 0x0000002b26c77211 */ /* 0x000fe400028f16ff */
[C---:B------:R-:W-:Y:S02]  /*2e50*/  LEA R194, P5, R40.reuse, R165, 0x2 ;  /* 0x000000a528c27211 */ /* 0x040fe400078a10ff */
[----:B------:R-:W-:Y:S01]  /*2e60*/  LEA.HI.X.SX32 R201, R37, R43, 0x2, P2 ;  /* 0x0000002b25c97211 */ /* 0x000fe200010f16ff */
[----:B------:R-:W-:Y:S01]  /*2e70*/  IMAD R37, R9, 0x40, R44 ;  /* 0x0000004009257824 */ /* 0x000fe200078e022c */
[----:B------:R-:W-:Y:S01]  /*2e80*/  LEA R196, P2, R39, R165, 0x2 ;  /* 0x000000a527c47211 */ /* 0x000fe200078410ff */
[----:B------:R-:W-:Y:S01]  /*2e90*/  CS2R R44, SRZ ;  /* 0x00000000002c7805 */ /* 0x000fe2000001ff00 */
[----:B------:R-:W-:Y:S01]  /*2ea0*/  LEA.HI.X.SX32 R195, R40, R43, 0x2, P5 ;  /* 0x0000002b28c37211 */ /* 0x000fe200028f16ff */
[----:B------:R-:W-:Y:S01]  /*2eb0*/  IMAD.IADD R128, R128, 0x1, R37 ;  /* 0x0000000180807824 */ /* 0x000fe200078e0225 */
[----:B------:R-:W-:-:S02]  /*2ec0*/  LEA R190, P5, R8, R165, 0x2 ;  /* 0x000000a508be7211 */ /* 0x000fc400078a10ff */
[----:B------:R-:W-:Y:S02]  /*2ed0*/  LEA.HI.X.SX32 R197, R39, R43, 0x2, P2 ;  /* 0x0000002b27c57211 */ /* 0x000fe400010f16ff */
[----:B------:R-:W-:Y:S02]  /*2ee0*/  LEA R192, P2, R41, R165, 0x2 ;  /* 0x000000a529c07211 */ /* 0x000fe400078410ff */
[----:B------:R-:W-:Y:S01]  /*2ef0*/  LEA.HI.X.SX32 R191, R8, R43, 0x2, P5 ;  /* 0x0000002b08bf7211 */ /* 0x000fe200028f16ff */
[----:B------:R-:W-:Y:S01]  /*2f00*/  IMAD R8, R67, c[0x0][0x190], RZ ;  /* 0x0000640043087a24 */ /* 0x000fe200078e02ff */
[----:B------:R-:W-:Y:S01]  /*2f10*/  LEA R186, P5, R14, R165, 0x2 ;  /* 0x000000a50eba7211 */ /* 0x000fe200078a10ff */
[----:B------:R-:W-:Y:S01]  /*2f20*/  CS2R R66, SRZ ;  /* 0x0000000000427805 */ /* 0x000fe2000001ff00 */
[----:B------:R-:W-:Y:S02]  /*2f30*/  LEA.HI.X.SX32 R193, R41, R43, 0x2, P2 ;  /* 0x0000002b29c17211 */ /* 0x000fe400010f16ff */
[----:B------:R-:W-:-:S02]  /*2f40*/  LEA R188, P2, R12, R165, 0x2 ;  /* 0x000000a50cbc7211 */ /* 0x000fc400078410ff */
        /* <DEDUP_REMOVED lines=14> */
[----:B------:R-:W-:Y:S02]  /*3030*/  LEA.HI.X.SX32 R179, R22, R43, 0x2, P5 ;  /* 0x0000002b16b37211 */ /* 0x000fe400028f16ff */
[----:B------:R-:W-:Y:S02]  /*3040*/  LEA R174, P5, R32, R165, 0x2 ;  /* 0x000000a520ae7211 */ /* 0x000fe400078a10ff */
[----:B------:R-:W-:Y:S02]  /*3050*/  LEA.HI.X.SX32 R181, R20, R43, 0x2, P2 ;  /* 0x0000002b14b57211 */ /* 0x000fe400010f16ff */
[----:B------:R-:W-:-:S02]  /*3060*/  LEA R176, P2, R24, R165, 0x2 ;  /* 0x000000a518b07211 */ /* 0x000fc400078410ff */
[----:B------:R-:W-:Y:S02]  /*3070*/  LEA.HI.X.SX32 R175, R32, R43, 0x2, P5 ;  /* 0x0000002b20af7211 */ /* 0x000fe400028f16ff */
[----:B------:R-:W-:Y:S02]  /*3080*/  LEA R170, P5, R12, R165, 0x2 ;  /* 0x000000a50caa7211 */ /* 0x000fe400078a10ff */
[----:B------:R-:W-:Y:S02]  /*3090*/  LEA.HI.X.SX32 R177, R24, R43, 0x2, P2 ;  /* 0x0000002b18b17211 */ /* 0x000fe400010f16ff */
[----:B------:R-:W-:Y:S02]  /*30a0*/  LEA R172, P2, R8, R165, 0x2 ;  /* 0x000000a508ac7211 */ /* 0x000fe400078410ff */
[----:B------:R-:W-:Y:S02]  /*30b0*/  LEA.HI.X.SX32 R171, R12, R43, 0x2, P5 ;  /* 0x0000002b0cab7211 */ /* 0x000fe400028f16ff */
[----:B------:R-:W-:-:S02]  /*30c0*/  LEA R166, P5, R16, R165, 0x2 ;  /* 0x000000a510a67211 */ /* 0x000fc400078a10ff */
[----:B------:R-:W-:Y:S02]  /*30d0*/  LEA.HI.X.SX32 R173, R8, R43, 0x2, P2 ;  /* 0x0000002b08ad7211 */ /* 0x000fe400010f16ff */
[----:B------:R-:W-:Y:S02]  /*30e0*/  LEA R168, P2, R14, R165, 0x2 ;  /* 0x000000a50ea87211 */ /* 0x000fe400078410ff */
[-C--:B------:R-:W-:Y:S02]  /*30f0*/  LEA.HI.X.SX32 R167, R16, R43.reuse, 0x2, P5 ;  /* 0x0000002b10a77211 */ /* 0x080fe400028f16ff */
[-C--:B------:R-:W-:Y:S02]  /*3100*/  LEA R34, P5, R13, R46.reuse, 0x2 ;  /* 0x0000002e0d227211 */ /* 0x080fe400078a10ff */
[----:B------:R-:W-:Y:S02]  /*3110*/  LEA.HI.X.SX32 R169, R14, R43, 0x2, P2 ;  /* 0x0000002b0ea97211 */ /* 0x000fe400010f16ff */
[----:B------:R-:W-:-:S02]  /*3120*/  LEA R32, P2, R17, R46, 0x2 ;  /* 0x0000002e11207211 */ /* 0x000fc400078410ff */
[----:B------:R-:W-:Y:S01]  /*3130*/  SEL R5, R5, RZ, !P1 ;  /* 0x000000ff05057207 */ /* 0x000fe20004800000 */
[----:B------:R-:W-:Y:S01]  /*3140*/  CS2R R46, SRZ ;  /* 0x00000000002e7805 */ /* 0x000fe2000001ff00 */
[-C--:B------:R-:W-:Y:S02]  /*3150*/  LEA.HI.X.SX32 R35, R13, R48.reuse, 0x2, P5 ;  /* 0x000000300d237211 */ /* 0x080fe400028f16ff */
[----:B------:R-:W-:Y:S02]  /*3160*/  ISETP.NE.U32.AND P5, PT, R42, RZ, PT ;  /* 0x000000ff2a00720c */ /* 0x000fe40003fa5070 */
[----:B------:R-:W-:Y:S02]  /*3170*/  LEA.HI.X.SX32 R33, R17, R48, 0x2, P2 ;  /* 0x0000003011217211 */ /* 0x000fe400010f16ff */
[----:B------:R-:W-:Y:S02]  /*3180*/  ISETP.NE.U32.AND P2, PT, R5, RZ, PT ;  /* 0x000000ff0500720c */ /* 0x000fe40003f45070 */
[----:B------:R-:W-:Y:S01]  /*3190*/  ISETP.GE.AND P0, PT, R142, 0x20, PT ;  /* 0x000000208e00780c */ /* 0x000fe20003f06270 */
[----:B------:R1:W-:Y:S01]  /*31a0*/  LDGSTS.E [R145+0x5200], [R32.64], P6 ;  /* 0x0520000020917fae */ /* 0x0003e2000b121846 */
[----:B------:R-:W-:-:S03]  /*31b0*/  LEA R164, P1, R6, R165, 0x2 ;  /* 0x000000a506a47211 */ /* 0x000fc600078210ff */
[----:B------:R1:W-:Y:S01]  /*31c0*/  LDGSTS.E [R145+0x5600], [R34.64], P4 ;  /* 0x0560000022917fae */ /* 0x0003e2000a121846 */
[----:B------:R-:W-:-:S03]  /*31d0*/  LEA.HI.X.SX32 R165, R6, R43, 0x2, P1 ;  /* 0x0000002b06a57211 */ /* 0x000fc600008f16ff */
[----:B------:R1:W-:Y:S04]  /*31e0*/  LDGSTS.E [R145+0x5a00], [R10.64], P3 ;  /* 0x05a000000a917fae */ /* 0x0003e80009921846 */
[----:B------:R1:W-:Y:S04]  /*31f0*/  LDGSTS.E [R145+0x5e00], [R28.64], P5 ;  /* 0x05e000001c917fae */ /* 0x0003e8000a921846 */
[----:B------:R-:W0:Y:S04]  /*3200*/  LDGDEPBAR ;  /* 0x00000000000079af */ /* 0x000e280000000000 */
[----:B------:R1:W-:Y:S04]  /*3210*/  LDGSTS.E [R144], [R226.64], P2 ;  /* 0x00000000e2907fae */ /* 0x0003e80009121846 */
[----:B------:R1:W-:Y:S04]  /*3220*/  LDGSTS.E [R144+0x400], [R222.64], P2 ;  /* 0x00400000de907fae */ /* 0x0003e80009121846 */
        /* <DEDUP_REMOVED lines=30> */
[----:B------:R-:W0:Y:S01]  /*3410*/  LDGDEPBAR ;  /* 0x00000000000079af */ /* 0x000e220000000000 */
[----:B------:R-:W-:Y:S05]  /*3420*/  @!P0 BRA `(.L_x_0) ;  /* 0x00001b9000008947 */ /* 0x000fea0003800000 */
[----:B-1----:R-:W-:Y:S01]  /*3430*/  SHF.R.S32.HI R29, RZ, 0x1f, R4 ;  /* 0x0000001fff1d7819 */ /* 0x002fe20000011404 */
[----:B------:R-:W-:Y:S01]  /*3440*/  IMAD R30, R150, c[0x0][0x188], RZ ;  /* 0x00006200961e7a24 */ /* 0x000fe200078e02ff */
[----:B------:R-:W-:Y:S01]  /*3450*/  SHF.R.S32.HI R8, RZ, 0x1f, R15 ;  /* 0x0000001fff087819 */ /* 0x000fe2000001140f */
[----:B------:R-:W-:Y:S01]  /*3460*/  IMAD R32, R151, c[0x0][0x188], RZ ;  /* 0x0000620097207a24 */ /* 0x000fe200078e02ff */
[----:B------:R-:W-:Y:S01]  /*3470*/  SHF.L.U64.HI R35, R4, 0x2, R29 ;  /* 0x0000000204237819 */ /* 0x000fe2000001021d */
[----:B------:R-:W-:Y:S01]  /*3480*/  IMAD.SHL.U32 R31, R30, 0x4, RZ ;  /* 0x000000041e1f7824 */ /* 0x000fe200078e00ff */
[-C--:B------:R-:W-:Y:S01]  /*3490*/  LEA R14, P1, R15, R26.reuse, 0x2 ;  /* 0x0000001a0f0e7211 */ /* 0x080fe200078210ff */
[C---:B------:R-:W-:Y:S01]  /*34a0*/  IMAD.SHL.U32 R33, R32.reuse, 0x4, RZ ;  /* 0x0000000420217824 */ /* 0x040fe200078e00ff */
[----:B------:R-:W-:Y:S01]  /*34b0*/  SHF.R.S32.HI R4, RZ, 0x1f, R19 ;  /* 0x0000001fff047819 */ /* 0x000fe20000011413 */
[----:B------:R-:W-:Y:S01]  /*34c0*/  IMAD.HI R32, R32, 0x4, RZ ;  /* 0x0000000420207827 */ /* 0x000fe200078e02ff */
[-C--:B------:R-:W-:Y:S01]  /*34d0*/  LEA R18, P3, R19, R26.reuse, 0x2 ;  /* 0x0000001a13127211 */ /* 0x080fe200078610ff */
[----:B------:R-:W-:Y:S01]  /*34e0*/  CS2R R92, SRZ ;  /* 0x00000000005c7805 */ /* 0x000fe2000001ff00 */
[-C--:B------:R-:W-:Y:S01]  /*34f0*/  LEA.HI.X R15, R15, R35.reuse, R8, 0x2, P1 ;  /* 0x000000230f0f7211 */ /* 0x080fe200008f1408 */
[----:B------:R-:W-:Y:S01]  /*3500*/  IMAD.MOV.U32 R141, RZ, RZ, c[0x0][0x18c] ;  /* 0x00006300ff8d7624 */ /* 0x000fe200078e00ff */
[-C--:B------:R-:W-:Y:S01]  /*3510*/  LEA.HI.X R19, R19, R35.reuse, R4, 0x2, P3 ;  /* 0x0000002313137211 */ /* 0x080fe200018f1404 */
[----:B------:R-:W-:Y:S01]  /*3520*/  IMAD.SHL.U32 R140, R140, 0x20, RZ ;  /* 0x000000208c8c7824 */ /* 0x000fe200078e00ff */
[----:B------:R-:W-:Y:S01]  /*3530*/  SHF.R.S32.HI R4, RZ, 0x1f, R23 ;  /* 0x0000001fff047819 */ /* 0x000fe20000011417 */
[----:B------:R-:W-:Y:S01]  /*3540*/  CS2R R94, SRZ ;  /* 0x00000000005e7805 */ /* 0x000fe2000001ff00 */
[-C--:B------:R-:W-:Y:S01]  /*3550*/  LEA R22, P1, R23, R26.reuse, 0x2 ;  /* 0x0000001a17167211 */ /* 0x080fe200078210ff */
[----:B------:R-:W-:Y:S01]  /*3560*/  CS2R R96, SRZ ;  /* 0x0000000000607805 */ /* 0x000fe2000001ff00 */
[C---:B------:R-:W-:Y:S01]  /*3570*/  LOP3.LUT R138, R7.reuse, 0x3, RZ, 0xc0, !PT ;  /* 0x00000003078a7812 */ /* 0x040fe200078ec0ff */
[----:B------:R-:W-:Y:S01]  /*3580*/  CS2R R98, SRZ ;  /* 0x0000000000627805 */ /* 0x000fe2000001ff00 */
[----:B------:R-:W-:Y:S01]  /*3590*/  LOP3.LUT R11, R7, 0x1c, RZ, 0xc0, !PT ;  /* 0x0000001c070b7812 */ /* 0x000fe200078ec0ff */
[----:B------:R-:W-:Y:S01]  /*35a0*/  CS2R R100, SRZ ;  /* 0x0000000000647805 */ /* 0x000fe2000001ff00 */
[----:B------:R-:W-:Y:S01]  /*35b0*/  SHF.R.S32.HI R5, RZ, 0x1f, R142 ;  /* 0x0000001fff057819 */ /* 0x000fe2000001148e */
[----:B------:R-:W-:Y:S01]  /*35c0*/  CS2R R102, SRZ ;  /* 0x0000000000667805 */ /* 0x000fe2000001ff00 */
[-C--:B------:R-:W-:Y:S01]  /*35d0*/  LEA.HI.X R23, R23, R35.reuse, R4, 0x2, P1 ;  /* 0x0000002317177211 */ /* 0x080fe200008f1404 */
[----:B------:R-:W-:Y:S01]  /*35e0*/  IMAD R4, R148, c[0x0][0x188], RZ ;  /* 0x0000620094047a24 */ /* 0x000fe200078e02ff */
[----:B------:R-:W-:Y:S01]  /*35f0*/  SHF.R.S32.HI R10, RZ, 0x1f, R13 ;  /* 0x0000001fff0a7819 */ /* 0x000fe2000001140d */
[----:B------:R-:W-:Y:S01]  /*3600*/  IMAD R138, R138, 0x120, R11 ;  /* 0x000001208a8a7824 */ /* 0x000fe200078e020b */
[-C--:B------:R-:W-:Y:S01]  /*3610*/  LEA R12, P0, R13, R26.reuse, 0x2 ;  /* 0x0000001a0d0c7211 */ /* 0x080fe200078010ff */
[----:B------:R-:W-:Y:S01]  /*3620*/  IMAD R11, R149, c[0x0][0x188], RZ ;  /* 0x00006200950b7a24 */ /* 0x000fe200078e02ff */
[----:B------:R-:W-:Y:S01]  /*3630*/  SHF.R.S32.HI R6, RZ, 0x1f, R17 ;  /* 0x0000001fff067819 */ /* 0x000fe20000011411 */
[----:B------:R-:W-:Y:S01]  /*3640*/  CS2R R108, SRZ ;  /* 0x00000000006c7805 */ /* 0x000fe2000001ff00 */
[----:B------:R-:W-:Y:S01]  /*3650*/  LEA R16, P2, R17, R26, 0x2 ;  /* 0x0000001a11107211 */ /* 0x000fe200078410ff */
[----:B------:R-:W-:Y:S01]  /*3660*/  IMAD.SHL.U32 R29, R11, 0x4, RZ ;  /* 0x000000040b1d7824 */ /* 0x000fe200078e00ff */
[----:B------:R-:W-:Y:S01]  /*3670*/  LEA.HI R142, R5, R142, RZ, 0x5 ;  /* 0x0000008e058e7211 */ /* 0x000fe200078f28ff */
[C---:B------:R-:W-:Y:S01]  /*3680*/  IMAD.SHL.U32 R5, R4.reuse, 0x4, RZ ;  /* 0x0000000404057824 */ /* 0x040fe200078e00ff */
[-C--:B------:R-:W-:Y:S01]  /*3690*/  LEA.HI.X R13, R13, R35.reuse, R10, 0x2, P0 ;  /* 0x000000230d0d7211 */ /* 0x080fe200000f140a */
[----:B------:R-:W-:Y:S01]  /*36a0*/  IMAD.HI R10, R4, 0x4, RZ ;  /* 0x00000004040a7827 */ /* 0x000fe200078e02ff */
[-C--:B------:R-:W-:Y:S01]  /*36b0*/  LEA.HI.X R17, R17, R35.reuse, R6, 0x2, P2 ;  /* 0x0000002311117211 */ /* 0x080fe200010f1406 */
[----:B------:R-:W-:Y:S01]  /*36c0*/  CS2R R110, SRZ ;  /* 0x00000000006e7805 */ /* 0x000fe2000001ff00 */
[----:B------:R-:W-:Y:S01]  /*36d0*/  SHF.R.S32.HI R8, RZ, 0x1f, R21 ;  /* 0x0000001fff087819 */ /* 0x000fe20000011415 */
[----:B------:R-:W-:Y:S01]  /*36e0*/  IMAD.HI R11, R11, 0x4, RZ ;  /* 0x000000040b0b7827 */ /* 0x000fe200078e02ff */
[-C--:B------:R-:W-:Y:S01]  /*36f0*/  LEA R20, P0, R21, R26.reuse, 0x2 ;  /* 0x0000001a15147211 */ /* 0x080fe200078010ff */
[----:B------:R-:W-:Y:S01]  /*3700*/  CS2R R112, SRZ ;  /* 0x0000000000707805 */ /* 0x000fe2000001ff00 */
[----:B------:R-:W-:Y:S01]  /*3710*/  SHF.R.S32.HI R6, RZ, 0x1f, R25 ;  /* 0x0000001fff067819 */ /* 0x000fe20000011419 */
[----:B------:R-:W-:Y:S01]  /*3720*/  CS2R R114, SRZ ;  /* 0x0000000000727805 */ /* 0x000fe2000001ff00 */
[-C--:B------:R-:W-:Y:S01]  /*3730*/  LEA R24, P2, R25, R26.reuse, 0x2 ;  /* 0x0000001a19187211 */ /* 0x080fe200078410ff */
[----:B------:R-:W-:Y:S01]  /*3740*/  CS2R R116, SRZ ;  /* 0x0000000000747805 */ /* 0x000fe2000001ff00 */
[C---:B------:R-:W-:Y:S01]  /*3750*/  LOP3.LUT R28, R7.reuse, 0x7, RZ, 0xc0, !PT ;  /* 0x00000007071c7812 */ /* 0x040fe200078ec0ff */
[----:B------:R-:W-:Y:S01]  /*3760*/  IMAD.SHL.U32 R7, R7, 0x2, RZ ;  /* 0x0000000207077824 */ /* 0x000fe200078e00ff */
[----:B------:R-:W-:Y:S01]  /*3770*/  IADD3 R4, P4, P5, R5, c[0x0][0x160], R26 ;  /* 0x0000580005047a10 */ /* 0x000fe20007d9e01a */
[----:B------:R-:W-:Y:S01]  /*3780*/  CS2R R118, SRZ ;  /* 0x0000000000767805 */ /* 0x000fe2000001ff00 */
[-C--:B------:R-:W-:Y:S01]  /*3790*/  LEA.HI.X R21, R21, R35.reuse, R8, 0x2, P0 ;  /* 0x0000002315157211 */ /* 0x080fe200000f1408 */
[----:B------:R-:W-:Y:S01]  /*37a0*/  CS2R R64, SRZ ;  /* 0x0000000000407805 */ /* 0x000fe2000001ff00 */
[-C--:B------:R-:W-:Y:S01]  /*37b0*/  LEA.HI.X R25, R25, R35.reuse, R6, 0x2, P2 ;  /* 0x0000002319197211 */ /* 0x080fe200010f1406 */
[----:B------:R-:W-:Y:S01]  /*37c0*/  CS2R R66, SRZ ;  /* 0x0000000000427805 */ /* 0x000fe2000001ff00 */
[--C-:B------:R-:W-:Y:S01]  /*37d0*/  IADD3 R6, P3, P0, R29, c[0x0][0x160], R26.reuse ;  /* 0x000058001d067a10 */ /* 0x100fe2000787e01a */
[----:B------:R-:W-:Y:S01]  /*37e0*/  IMAD R29, R28, 0x4, R9 ;  /* 0x000000041c1d7824 */ /* 0x000fe200078e0209 */
[----:B------:R-:W-:Y:S01]  /*37f0*/  IADD3.X R5, R10, c[0x0][0x164], R35, P4, P5 ;  /* 0x000059000a057a10 */ /* 0x000fe200027ea423 */
[----:B------:R-:W-:Y:S01]  /*3800*/  IMAD.SHL.U32 R28, R28, 0x10, RZ ;  /* 0x000000101c1c7824 */ /* 0x000fe200078e00ff */
[--C-:B------:R-:W-:Y:S01]  /*3810*/  IADD3 R8, P1, P2, R31, c[0x0][0x160], R26.reuse ;  /* 0x000058001f087a10 */ /* 0x100fe20007a3e01a */
[----:B------:R-:W-:Y:S01]  /*3820*/  IMAD.HI R9, R30, 0x4, RZ ;  /* 0x000000041e097827 */ /* 0x000fe200078e02ff */
[----:B------:R-:W-:Y:S01]  /*3830*/  IADD3 R10, P4, P5, R33, c[0x0][0x160], R26 ;  /* 0x00005800210a7a10 */ /* 0x000fe20007d9e01a */
[----:B------:R-:W-:Y:S01]  /*3840*/  CS2R R44, SRZ ;  /* 0x00000000002c7805 */ /* 0x000fe2000001ff00 */
[C---:B------:R-:W-:Y:S01]  /*3850*/  LEA R26, P6, R27.reuse, R26, 0x2 ;  /* 0x0000001a1b1a7211 */ /* 0x040fe200078c10ff */
[----:B------:R-:W-:Y:S01]  /*3860*/  CS2R R46, SRZ ;  /* 0x00000000002e7805 */ /* 0x000fe2000001ff00 */
[----:B------:R-:W-:Y:S01]  /*3870*/  SHF.R.S32.HI R34, RZ, 0x1f, R27 ;  /* 0x0000001fff227819 */ /* 0x000fe2000001141b */
[----:B------:R-:W-:Y:S01]  /*3880*/  CS2R R60, SRZ ;  /* 0x00000000003c7805 */ /* 0x000fe2000001ff00 */
[----:B------:R-:W-:Y:S01]  /*3890*/  LOP3.LUT R28, R28, 0x30, R7, 0x78, !PT ;  /* 0x000000301c1c7812 */ /* 0x000fe200078e7807 */
[----:B------:R-:W-:Y:S01]  /*38a0*/  CS2R R62, SRZ ;  /* 0x00000000003e7805 */ /* 0x000fe2000001ff00 */
[----:B------:R-:W-:Y:S01]  /*38b0*/  LEA.HI.X R27, R27, R35, R34, 0x2, P6 ;  /* 0x000000231b1b7211 */ /* 0x000fe200030f1422 */
[----:B------:R-:W-:Y:S01]  /*38c0*/  CS2R R68, SRZ ;  /* 0x0000000000447805 */ /* 0x000fe2000001ff00 */
[----:B------:R-:W-:Y:S01]  /*38d0*/  IADD3 R12, P6, R12, c[0x0][0x160], RZ ;  /* 0x000058000c0c7a10 */ /* 0x000fe20007fde0ff */
[----:B------:R-:W-:Y:S01]  /*38e0*/  IMAD.U32 R130, R29, 0x20, R28 ;  /* 0x000000201d827824 */ /* 0x000fe200078e001c */
[--C-:B------:R-:W-:Y:S01]  /*38f0*/  IADD3.X R7, R11, c[0x0][0x164], R35.reuse, P3, P0 ;  /* 0x000059000b077a10 */ /* 0x100fe20001fe0423 */
[----:B------:R-:W-:Y:S01]  /*3900*/  CS2R R70, SRZ ;  /* 0x0000000000467805 */ /* 0x000fe2000001ff00 */
[--C-:B------:R-:W-:Y:S01]  /*3910*/  IADD3.X R9, R9, c[0x0][0x164], R35.reuse, P1, P2 ;  /* 0x0000590009097a10 */ /* 0x100fe20000fe4423 */
[----:B------:R-:W-:Y:S01]  /*3920*/  CS2R R72, SRZ ;  /* 0x0000000000487805 */ /* 0x000fe2000001ff00 */
[----:B------:R-:W-:Y:S01]  /*3930*/  IADD3.X R11, R32, c[0x0][0x164], R35, P4, P5 ;  /* 0x00005900200b7a10 */ /* 0x000fe200027ea423 */
[----:B------:R-:W-:Y:S01]  /*3940*/  CS2R R74, SRZ ;  /* 0x00000000004a7805 */ /* 0x000fe2000001ff00 */
[----:B------:R-:W-:Y:S01]  /*3950*/  IADD3.X R13, R13, c[0x0][0x164], RZ, P6, !PT ;  /* 0x000059000d0d7a10 */ /* 0x000fe200037fe4ff */
[----:B------:R-:W-:Y:S01]  /*3960*/  CS2R R76, SRZ ;  /* 0x00000000004c7805 */ /* 0x000fe2000001ff00 */
[----:B------:R-:W-:Y:S01]  /*3970*/  IADD3 R14, P5, R14, c[0x0][0x160], RZ ;  /* 0x000058000e0e7a10 */ /* 0x000fe20007fbe0ff */
        /* <DEDUP_REMOVED lines=13> */
[----:B------:R-:W-:Y:S01]  /*3a50*/  SHF.R.S32.HI R142, RZ, 0x5, R142 ;  /* 0x00000005ff8e7819 */ /* 0x000fe2000001148e */
[----:B------:R-:W-:Y:S01]  /*3a60*/  CS2R R88, SRZ ;  /* 0x0000000000587805 */ /* 0x000fe2000001ff00 */
[----:B------:R-:W-:Y:S01]  /*3a70*/  CS2R R90, SRZ ;  /* 0x00000000005a7805 */ /* 0x000fe2000001ff00 */
[----:B------:R-:W-:Y:S01]  /*3a80*/  IMAD.SHL.U32 R141, R141, 0x20, RZ ;  /* 0x000000208d8d7824 */ /* 0x000fe200078e00ff */
[C---:B------:R-:W-:Y:S01]  /*3a90*/  LOP3.LUT R137, R138.reuse, 0x20, RZ, 0x3c, !PT ;  /* 0x000000208a897812 */ /* 0x040fe200078e3cff */
[----:B------:R-:W-:Y:S01]  /*3aa0*/  ULDC UR5, c[0x0][0x180] ;  /* 0x0000600000057ab9 */ /* 0x000fe20000000800 */
[C---:B------:R-:W-:Y:S01]  /*3ab0*/  LOP3.LUT R136, R138.reuse, 0x40, RZ, 0x3c, !PT ;  /* 0x000000408a887812 */ /* 0x040fe200078e3cff */
[----:B------:R-:W-:Y:S01]  /*3ac0*/  UIADD3 UR5, UR5, -0x20, URZ ;  /* 0xffffffe005057890 */ /* 0x000fe2000fffe03f */
[----:B------:R-:W-:Y:S01]  /*3ad0*/  LOP3.LUT R131, R138, 0x60, RZ, 0x3c, !PT ;  /* 0x000000608a837812 */ /* 0x000fe200078e3cff */
[----:B------:R-:W-:Y:S01]  /*3ae0*/  UMOV UR4, URZ ;  /* 0x0000003f00047c82 */ /* 0x000fe20008000000 */
[----:B------:R-:W-:-:S02]  /*3af0*/  IADD3.X R15, R15, c[0x0][0x164], RZ, P5, !PT ;  /* 0x000059000f0f7a10 */ /* 0x000fc40002ffe4ff */
[----:B------:R-:W-:Y:S02]  /*3b00*/  IADD3.X R17, R17, c[0x0][0x164], RZ, P4, !PT ;  /* 0x0000590011117a10 */ /* 0x000fe400027fe4ff */
[----:B------:R-:W-:Y:S02]  /*3b10*/  IADD3.X R19, R19, c[0x0][0x164], RZ, P3, !PT ;  /* 0x0000590013137a10 */ /* 0x000fe40001ffe4ff */
[----:B------:R-:W-:Y:S02]  /*3b20*/  IADD3.X R21, R21, c[0x0][0x164], RZ, P2, !PT ;  /* 0x0000590015157a10 */ /* 0x000fe400017fe4ff */
[----:B------:R-:W-:Y:S02]  /*3b30*/  IADD3.X R23, R23, c[0x0][0x164], RZ, P1, !PT ;  /* 0x0000590017177a10 */ /* 0x000fe40000ffe4ff */
[----:B------:R-:W-:Y:S02]  /*3b40*/  IADD3.X R25, R25, c[0x0][0x164], RZ, P0, !PT ;  /* 0x0000590019197a10 */ /* 0x000fe400007fe4ff */
[----:B------:R-:W-:-:S02]  /*3b50*/  IADD3.X R27, R27, c[0x0][0x164], RZ, P6, !PT ;  /* 0x000059001b1b7a10 */ /* 0x000fc400037fe4ff */
[----:B------:R-:W-:Y:S02]  /*3b60*/  IADD3 R139, R142, -0x1, RZ ;  /* 0xffffffff8e8b7810 */ /* 0x000fe40007ffe0ff */
[----:B------:R-:W-:Y:S02]  /*3b70*/  LOP3.LUT R129, R130, 0x40, RZ, 0x3c, !PT ;  /* 0x0000004082817812 */ /* 0x000fe400078e3cff */
.L_x_1:
[----:B------:R-:W-:-:S04]  /*3b80*/  DEPBAR.LE SB0, 0x0 ;  /* 0x000080000000791a */ /* 0x000fc80000000000 */
[----:B------:R-:W-:Y:S01]  /*3b90*/  BAR.SYNC.DEFER_BLOCKING 0x0 ;  /* 0x0000000000007b1d */ /* 0x000fe20000010000 */
[----:B------:R-:W-:Y:S01]  /*3ba0*/  ISETP.GE.AND P2, PT, R161, UR5, PT ;  /* 0x00000005a1007c0c */ /* 0x000fe2000bf46270 */
[C---:B--2---:R-:W-:Y:S01]  /*3bb0*/  IMAD.WIDE R234, R140.reuse, 0x4, R234 ;  /* 0x000000048cea7825 */ /* 0x044fe200078e02ea */
[----:B------:R-:W-:Y:S02]  /*3bc0*/  ISETP.GE.AND P3, PT, R155, UR5, PT ;  /* 0x000000059b007c0c */ /* 0x000fe4000bf66270 */
[----:B------:R-:W-:Y:S01]  /*3bd0*/  ISETP.LE.AND P0, PT, R139, UR4, PT ;  /* 0x000000048b007c0c */ /* 0x000fe2000bf03270 */
[C---:B------:R-:W-:Y:S01]  /*3be0*/  IMAD.WIDE R230, R140.reuse, 0x4, R230 ;  /* 0x000000048ce67825 */ /* 0x040fe200078e02e6 */
[----:B------:R-:W-:Y:S01]  /*3bf0*/  ISETP.GE.AND P1, PT, R163, UR5, PT ;  /* 0x00000005a3007c0c */ /* 0x000fe2000bf26270 */
[----:B------:R-:W-:Y:S02]  /*3c00*/  UIADD3 UR4, UR4, 0x1, URZ ;  /* 0x0000000104047890 */ /* 0x000fe4000fffe03f */
[----:B------:R-:W-:-:S04]  /*3c10*/  IMAD.WIDE R6, R140, 0x4, R6 ;  /* 0x000000048c067825 */ /* 0x000fc800078e0206 */
[----:B------:R-:W-:-:S04]  /*3c20*/  IMAD.WIDE R232, R140, 0x4, R232 ;  /* 0x000000048ce87825 */ /* 0x000fc800078e02e8 */
[----:B------:R-:W-:-:S04]  /*3c30*/  IMAD.WIDE R228, R140, 0x4, R228 ;  /* 0x000000048ce47825 */ /* 0x000fc800078e02e4 */
[C---:B------:R-:W-:Y:S01]  /*3c40*/  IMAD.WIDE R24, R140.reuse, 0x4, R24 ;  /* 0x000000048c187825 */ /* 0x040fe200078e0218 */
[----:B------:R-:W-:Y:S03]  /*3c50*/  LDS R52, [R138+0x4000] ;  /* 0x004000008a347984 */ /* 0x000fe60000000800 */
        /* <DEDUP_REMOVED lines=8> */
[----:B------:R-:W-:Y:S01]  /*3ce0*/  IMAD.WIDE R4, R140, 0x4, R4 ;  /* 0x000000048c047825 */ /* 0x000fe200078e0204 */
[----:B------:R-:W-:Y:S03]  /*3cf0*/  LDS R50, [R136+0x4400] ;  /* 0x0044000088327984 */ /* 0x000fe60000000800 */
[C---:B------:R-:W-:Y:S01]  /*3d00*/  IMAD.WIDE R226, R141.reuse, 0x4, R226 ;  /* 0x000000048de27825 */ /* 0x040fe200078e02e2 */
[----:B------:R-:W-:Y:S03]  /*3d10*/  LDS R49, [R131+0x4000] ;  /* 0x0040000083317984 */ /* 0x000fe60000000800 */
[C---:B------:R-:W-:Y:S01]  /*3d20*/  IMAD.WIDE R222, R141.reuse, 0x4, R222 ;  /* 0x000000048dde7825 */ /* 0x040fe200078e02de */
[----:B------:R-:W1:Y:S03]  /*3d30*/  LDSM.16.M88.4 R28, [R130] ;  /* 0x00000000821c783b */ /* 0x000e660000000200 */
[C---:B------:R-:W-:Y:S01]  /*3d40*/  IMAD.WIDE R218, R141.reuse, 0x4, R218 ;  /* 0x000000048dda7825 */ /* 0x040fe200078e02da */
[----:B------:R-:W2:Y:S03]  /*3d50*/  LDSM.16.M88.4 R32, [R130+0x1000] ;  /* 0x001000008220783b */ /* 0x000ea60000000200 */
[C---:B------:R-:W-:Y:S01]  /*3d60*/  IMAD.WIDE R214, R141.reuse, 0x4, R214 ;  /* 0x000000048dd67825 */ /* 0x040fe200078e02d6 */
[----:B------:R-:W3:Y:S03]  /*3d70*/  LDSM.16.M88.4 R36, [R130+0x2000] ;  /* 0x002000008224783b */ /* 0x000ee60000000200 */
[C---:B------:R-:W-:Y:S01]  /*3d80*/  IMAD.WIDE R210, R141.reuse, 0x4, R210 ;  /* 0x000000048dd27825 */ /* 0x040fe200078e02d2 */
[----:B------:R-:W4:Y:S03]  /*3d90*/  LDSM.16.M88.4 R40, [R130+0x3000] ;  /* 0x003000008228783b */ /* 0x000f260000000200 */
[C---:B------:R-:W-:Y:S01]  /*3da0*/  IMAD.WIDE R206, R141.reuse, 0x4, R206 ;  /* 0x000000048dce7825 */ /* 0x040fe200078e02ce */
[----:B------:R-:W5:Y:S03]  /*3db0*/  LDS R51, [R131+0x4400] ;  /* 0x0044000083337984 */ /* 0x000f660000000800 */
[C---:B------:R-:W-:Y:S01]  /*3dc0*/  IMAD.WIDE R202, R141.reuse, 0x4, R202 ;  /* 0x000000048dca7825 */ /* 0x040fe200078e02ca */
[----:B------:R-:W-:Y:S03]  /*3dd0*/  LDS R132, [R138+0x4080] ;  /* 0x004080008a847984 */ /* 0x000fe60000000800 */
[C---:B------:R-:W-:Y:S01]  /*3de0*/  IMAD.WIDE R198, R141.reuse, 0x4, R198 ;  /* 0x000000048dc67825 */ /* 0x040fe200078e02c6 */
[----:B------:R-:W-:Y:S03]  /*3df0*/  LDS R134, [R138+0x4480] ;  /* 0x004480008a867984 */ /* 0x000fe60000000800 */
[C---:B------:R-:W-:Y:S01]  /*3e00*/  IMAD.WIDE R194, R141.reuse, 0x4, R194 ;  /* 0x000000048dc27825 */ /* 0x040fe200078e02c2 */
[----:B------:R-:W-:Y:S03]  /*3e10*/  LDS R133, [R137+0x4080] ;  /* 0x0040800089857984 */ /* 0x000fe60000000800 */
[C---:B------:R-:W-:Y:S01]  /*3e20*/  IMAD.WIDE R190, R141.reuse, 0x4, R190 ;  /* 0x000000048dbe7825 */ /* 0x040fe200078e02be */
[----:B------:R-:W5:Y:S03]  /*3e30*/  LDS R135, [R137+0x4480] ;  /* 0x0044800089877984 */ /* 0x000f660000000800 */
[C---:B------:R-:W-:Y:S01]  /*3e40*/  IMAD.WIDE R186, R141.reuse, 0x4, R186 ;  /* 0x000000048dba7825 */ /* 0x040fe200078e02ba */
[----:B------:R-:W-:Y:S03]  /*3e50*/  LDS R124, [R136+0x4080] ;  /* 0x00408000887c7984 */ /* 0x000fe60000000800 */
[C---:B------:R-:W-:Y:S01]  /*3e60*/  IMAD.WIDE R182, R141.reuse, 0x4, R182 ;  /* 0x000000048db67825 */ /* 0x040fe200078e02b6 */
[----:B------:R-:W-:Y:S01]  /*3e70*/  LDS R126, [R136+0x4480] ;  /* 0x00448000887e7984 */ /* 0x000fe20000000800 */
[C---:B-1----:R-:W-:Y:S02]  /*3e80*/  HMMA.1688.F32.TF32 R92, R52.reuse, R28, R92 ;  /* 0x0000001c345c723c */ /* 0x042fe4000008105c */
[C---:B------:R-:W-:Y:S01]  /*3e90*/  IMAD.WIDE R178, R141.reuse, 0x4, R178 ;  /* 0x000000048db27825 */ /* 0x040fe200078e02b2 */
[----:B------:R-:W-:Y:S03]  /*3ea0*/  LDS R125, [R131+0x4080] ;  /* 0x00408000837d7984 */ /* 0x000fe60000000800 */
[C---:B------:R-:W-:Y:S01]  /*3eb0*/  IMAD.WIDE R174, R141.reuse, 0x4, R174 ;  /* 0x000000048dae7825 */ /* 0x040fe200078e02ae */
[----:B------:R-:W1:Y:S01]  /*3ec0*/  LDS R127, [R131+0x4480] ;  /* 0x00448000837f7984 */ /* 0x000e620000000800 */
[C---:B--2---:R-:W-:Y:S02]  /*3ed0*/  HMMA.1688.F32.TF32 R96, R52.reuse, R32, R96 ;  /* 0x000000203460723c */ /* 0x044fe40000081060 */
[C---:B------:R-:W-:Y:S01]  /*3ee0*/  IMAD.WIDE R170, R141.reuse, 0x4, R170 ;  /* 0x000000048daa7825 */ /* 0x040fe200078e02aa */
[----:B------:R-:W-:Y:S03]  /*3ef0*/  LDS R120, [R138+0x4800] ;  /* 0x004800008a787984 */ /* 0x000fe60000000800 */
[C---:B------:R-:W-:Y:S01]  /*3f00*/  IMAD.WIDE R166, R141.reuse, 0x4, R166 ;  /* 0x000000048da67825 */ /* 0x040fe200078e02a6 */
[----:B------:R-:W-:Y:S01]  /*3f10*/  LDS R122, [R138+0x4c00] ;  /* 0x004c00008a7a7984 */ /* 0x000fe20000000800 */
[C---:B---3--:R-:W-:Y:S02]  /*3f20*/  HMMA.1688.F32.TF32 R100, R52.reuse, R36, R100 ;  /* 0x000000243464723c */ /* 0x048fe40000081064 */
[C---:B------:R-:W-:Y:S01]  /*3f30*/  IMAD.WIDE R224, R141.reuse, 0x4, R224 ;  /* 0x000000048de07825 */ /* 0x040fe200078e02e0 */
[----:B------:R-:W-:Y:S03]  /*3f40*/  LDS R121, [R137+0x4800] ;  /* 0x0048000089797984 */ /* 0x000fe60000000800 */
[C---:B------:R-:W-:Y:S01]  /*3f50*/  IMAD.WIDE R220, R141.reuse, 0x4, R220 ;  /* 0x000000048ddc7825 */ /* 0x040fe200078e02dc */
[----:B------:R-:W2:Y:S01]  /*3f60*/  LDS R123, [R137+0x4c00] ;  /* 0x004c0000897b7984 */ /* 0x000ea20000000800 */
[----:B----4-:R-:W-:Y:S02]  /*3f70*/  HMMA.1688.F32.TF32 R108, R52, R40, R108 ;  /* 0x00000028346c723c */ /* 0x010fe4000008106c */
[C---:B------:R-:W-:Y:S01]  /*3f80*/  IMAD.WIDE R216, R141.reuse, 0x4, R216 ;  /* 0x000000048dd87825 */ /* 0x040fe200078e02d8 */
[----:B------:R-:W-:Y:S03]  /*3f90*/  LDS R52, [R138+0x4880] ;  /* 0x004880008a347984 */ /* 0x000fe60000000800 */
[C---:B------:R-:W-:Y:S01]  /*3fa0*/  IMAD.WIDE R212, R141.reuse, 0x4, R212 ;  /* 0x000000048dd47825 */ /* 0x040fe200078e02d4 */
[----:B------:R-:W-:Y:S01]  /*3fb0*/  LDS R54, [R138+0x4c80] ;  /* 0x004c80008a367984 */ /* 0x000fe20000000800 */
[C---:B-----5:R-:W-:Y:S02]  /*3fc0*/  HMMA.1688.F32.TF32 R112, R48.reuse, R28, R112 ;  /* 0x0000001c3070723c */ /* 0x060fe40000081070 */
[C---:B------:R-:W-:Y:S01]  /*3fd0*/  IMAD.WIDE R208, R141.reuse, 0x4, R208 ;  /* 0x000000048dd07825 */ /* 0x040fe200078e02d0 */
[----:B------:R-:W-:Y:S03]  /*3fe0*/  LDS R53, [R137+0x4880] ;  /* 0x0048800089357984 */ /* 0x000fe60000000800 */
[C---:B------:R-:W-:Y:S01]  /*3ff0*/  IMAD.WIDE R204, R141.reuse, 0x4, R204 ;  /* 0x000000048dcc7825 */ /* 0x040fe200078e02cc */
[----:B------:R-:W-:Y:S01]  /*4000*/  LDS R55, [R137+0x4c80] ;  /* 0x004c800089377984 */ /* 0x000fe20000000800 */
[C---:B------:R-:W-:Y:S02]  /*4010*/  HMMA.1688.F32.TF32 R116, R48.reuse, R32, R116 ;  /* 0x000000203074723c */ /* 0x040fe40000081074 */
        /* <DEDUP_REMOVED lines=9> */
[----:B------:R-:W-:Y:S02]  /*40b0*/  HMMA.1688.F32.TF32 R44, R48, R40, R44 ;  /* 0x00000028302c723c */ /* 0x000fe4000008102c */
        /* <DEDUP_REMOVED lines=8> */
[----:B------:R-:W3:Y:S01]  /*4140*/  LDS R51, [R131+0x4c00] ;  /* 0x004c000083337984 */ /* 0x000ee20000000800 */
[----:B------:R-:W-:Y:S02]  /*4150*/  HMMA.1688.F32.TF32 R72, R132, R36, R72 ;  /* 0x000000248448723c */ /* 0x000fe40000081048 */
[----:B------:R-:W-:-:S04]  /*4160*/  IMAD.WIDE R168, R141, 0x4, R168 ;  /* 0x000000048da87825 */ /* 0x000fc800078e02a8 */
[----:B------:R-:W-:Y:S02]  /*4170*/  IMAD.WIDE R164, R141, 0x4, R164 ;  /* 0x000000048da47825 */ /* 0x000fe400078e02a4 */
[-C--:B------:R-:W-:Y:S08]  /*4180*/  HMMA.1688.F32.TF32 R60, R132, R28.reuse, R60 ;  /* 0x0000001c843c723c */ /* 0x080ff0000008103c */
[C---:B-1----:R-:W-:Y:S08]  /*4190*/  HMMA.1688.F32.TF32 R80, R124.reuse, R28, R80 ;  /* 0x0000001c7c50723c */ /* 0x042ff00000081050 */
[C---:B------:R-:W-:Y:S08]  /*41a0*/  HMMA.1688.F32.TF32 R84, R124.reuse, R32, R84 ;  /* 0x000000207c54723c */ /* 0x040ff00000081054 */
[----:B------:R-:W-:Y:S08]  /*41b0*/  HMMA.1688.F32.TF32 R104, R124, R36, R104 ;  /* 0x000000247c68723c */ /* 0x000ff00000081068 */
[----:B------:R-:W-:Y:S01]  /*41c0*/  HMMA.1688.F32.TF32 R76, R132, R40, R76 ;  /* 0x00000028844c723c */ /* 0x000fe2000008104c */
[----:B------:R-:W-:Y:S04]  /*41d0*/  LDS R132, [R138+0x5000] ;  /* 0x005000008a847984 */ /* 0x000fe80000000800 */
[----:B------:R-:W-:Y:S03]  /*41e0*/  LDS R134, [R138+0x5400] ;  /* 0x005400008a867984 */ /* 0x000fe60000000800 */
[C---:B--2---:R-:W-:Y:S01]  /*41f0*/  HMMA.1688.F32.TF32 R96, R120.reuse, R34, R96 ;  /* 0x000000227860723c */ /* 0x044fe20000081060 */
[----:B------:R-:W-:Y:S04]  /*4200*/  LDS R133, [R137+0x5000] ;  /* 0x0050000089857984 */ /* 0x000fe80000000800 */
[----:B------:R-:W-:Y:S03]  /*4210*/  LDS R135, [R137+0x5400] ;  /* 0x0054000089877984 */ /* 0x000fe60000000800 */
[----:B------:R-:W-:Y:S08]  /*4220*/  HMMA.1688.F32.TF32 R100, R120, R38, R100 ;  /* 0x000000267864723c */ /* 0x000ff00000081064 */
[C---:B---3--:R-:W-:Y:S08]  /*4230*/  HMMA.1688.F32.TF32 R112, R48.reuse, R30, R112 ;  /* 0x0000001e3070723c */ /* 0x048ff00000081070 */
[C---:B------:R-:W-:Y:S08]  /*4240*/  HMMA.1688.F32.TF32 R116, R48.reuse, R34, R116 ;  /* 0x000000223074723c */ /* 0x040ff00000081074 */
[C---:B------:R-:W-:Y:S08]  /*4250*/  HMMA.1688.F32.TF32 R64, R48.reuse, R38, R64 ;  /* 0x000000263040723c */ /* 0x040ff00000081040 */
[----:B------:R-:W-:Y:S08]  /*4260*/  HMMA.1688.F32.TF32 R44, R48, R42, R44 ;  /* 0x0000002a302c723c */ /* 0x000ff0000008102c */
[C---:B------:R-:W-:Y:S08]  /*4270*/  HMMA.1688.F32.TF32 R68, R52.reuse, R34, R68 ;  /* 0x000000223444723c */ /* 0x040ff00000081044 */
[----:B------:R-:W-:Y:S08]  /*4280*/  HMMA.1688.F32.TF32 R72, R52, R38, R72 ;  /* 0x000000263448723c */ /* 0x000ff00000081048 */
[----:B------:R-:W-:Y:S01]  /*4290*/  HMMA.1688.F32.TF32 R88, R124, R40, R88 ;  /* 0x000000287c58723c */ /* 0x000fe20000081058 */
[----:B------:R-:W-:Y:S04]  /*42a0*/  LDS R124, [R136+0x5000] ;  /* 0x00500000887c7984 */ /* 0x000fe80000000800 */
[----:B------:R-:W-:Y:S03]  /*42b0*/  LDS R126, [R136+0x5400] ;  /* 0x00540000887e7984 */ /* 0x000fe60000000800 */
[-C--:B------:R-:W-:Y:S01]  /*42c0*/  HMMA.1688.F32.TF32 R92, R120, R30.reuse, R92 ;  /* 0x0000001e785c723c */ /* 0x080fe2000008105c */
[----:B------:R-:W-:Y:S04]  /*42d0*/  LDS R125, [R131+0x5000] ;  /* 0x00500000837d7984 */ /* 0x000fe80000000800 */
[----:B------:R-:W-:Y:S03]  /*42e0*/  LDS R127, [R131+0x5400] ;  /* 0x00540000837f7984 */ /* 0x000fe60000000800 */
[-C--:B------:R-:W-:Y:S01]  /*42f0*/  HMMA.1688.F32.TF32 R60, R52, R30.reuse, R60 ;  /* 0x0000001e343c723c */ /* 0x080fe2000008103c */
[----:B------:R-:W-:Y:S04]  /*4300*/  LDS R40, [R138+0x5800] ;  /* 0x005800008a287984 */ /* 0x000fe80000000800 */
[----:B------:R-:W-:Y:S03]  /*4310*/  LDS R41, [R137+0x5800] ;  /* 0x0058000089297984 */ /* 0x000fe60000000800 */
[C---:B------:R-:W-:Y:S01]  /*4320*/  HMMA.1688.F32.TF32 R48, R56.reuse, R30, R80 ;  /* 0x0000001e3830723c */ /* 0x040fe20000081050 */
[----:B------:R-:W1:Y:S04]  /*4330*/  LDSM.16.M88.4 R80, [R129] ;  /* 0x000000008150783b */ /* 0x000e680000000200 */
[----:B------:R-:W-:Y:S03]  /*4340*/  LDSM.16.M88.4 R28, [R129+0x3000] ;  /* 0x00300000811c783b */ /* 0x000fe60000000200 */
[C---:B------:R-:W-:Y:S01]  /*4350*/  HMMA.1688.F32.TF32 R32, R56.reuse, R34, R84 ;  /* 0x000000223820723c */ /* 0x040fe20000081054 */
[----:B------:R-:W2:Y:S07]  /*4360*/  LDSM.16.M88.4 R84, [R129+0x1000] ;  /* 0x001000008154783b */ /* 0x000eae0000000200 */
[----:B------:R-:W-:Y:S01]  /*4370*/  HMMA.1688.F32.TF32 R36, R56, R38, R104 ;  /* 0x000000263824723c */ /* 0x000fe20000081068 */
[----:B------:R-:W3:Y:S07]  /*4380*/  LDSM.16.M88.4 R104, [R129+0x2000] ;  /* 0x002000008168783b */ /* 0x000eee0000000200 */
[-C--:B------:R-:W-:Y:S01]  /*4390*/  HMMA.1688.F32.TF32 R108, R120, R42.reuse, R108 ;  /* 0x0000002a786c723c */ /* 0x080fe2000008106c */
[----:B------:R-:W-:Y:S04]  /*43a0*/  LDS R120, [R138+0x5080] ;  /* 0x005080008a787984 */ /* 0x000fe80000000800 */
[----:B------:R-:W-:Y:S03]  /*43b0*/  LDS R122, [R138+0x5480] ;  /* 0x005480008a7a7984 */ /* 0x000fe60000000800 */
[-C--:B------:R-:W-:Y:S01]  /*43c0*/  HMMA.1688.F32.TF32 R76, R52, R42.reuse, R76 ;  /* 0x0000002a344c723c */ /* 0x080fe2000008104c */
[----:B------:R-:W-:Y:S04]  /*43d0*/  LDS R121, [R137+0x5080] ;  /* 0x0050800089797984 */ /* 0x000fe80000000800 */
[----:B------:R-:W4:Y:S03]  /*43e0*/  LDS R123, [R137+0x5480] ;  /* 0x00548000897b7984 */ /* 0x000f260000000800 */
[----:B------:R-:W-:Y:S01]  /*43f0*/  HMMA.1688.F32.TF32 R88, R56, R42, R88 ;  /* 0x0000002a3858723c */ /* 0x000fe20000081058 */
[----:B------:R-:W-:Y:S04]  /*4400*/  LDS R52, [R136+0x5080] ;  /* 0x0050800088347984 */ /* 0x000fe80000000800 */
[----:B------:R-:W-:Y:S03]  /*4410*/  LDS R54, [R136+0x5480] ;  /* 0x0054800088367984 */ /* 0x000fe60000000800 */
[C---:B-1----:R-:W-:Y:S01]  /*4420*/  HMMA.1688.F32.TF32 R92, R132.reuse, R80, R92 ;  /* 0x00000050845c723c */ /* 0x042fe2000008105c */
[----:B------:R-:W-:Y:S04]  /*4430*/  LDS R53, [R131+0x5080] ;  /* 0x0050800083357984 */ /* 0x000fe80000000800 */
[----:B------:R-:W1:Y:S03]  /*4440*/  LDS R55, [R131+0x5480] ;  /* 0x0054800083377984 */ /* 0x000e660000000800 */
[C---:B--2---:R-:W-:Y:S01]  /*4450*/  HMMA.1688.F32.TF32 R96, R132.reuse, R84, R96 ;  /* 0x000000548460723c */ /* 0x044fe20000081060 */
[----:B------:R-:W-:Y:S04]  /*4460*/  LDS R42, [R138+0x5c00] ;  /* 0x005c00008a2a7984 */ /* 0x000fe80000000800 */
[----:B------:R-:W2:Y:S03]  /*4470*/  LDS R43, [R137+0x5c00] ;  /* 0x005c0000892b7984 */ /* 0x000ea60000000800 */
[C---:B---3--:R-:W-:Y:S01]  /*4480*/  HMMA.1688.F32.TF32 R100, R132.reuse, R104, R100 ;  /* 0x000000688464723c */ /* 0x048fe20000081064 */
[----:B------:R-:W-:Y:S04]  /*4490*/  LDS R56, [R136+0x5800] ;  /* 0x0058000088387984 */ /* 0x000fe80000000800 */
[----:B------:R-:W-:Y:S03]  /*44a0*/  LDS R58, [R136+0x5c00] ;  /* 0x005c0000883a7984 */ /* 0x000fe60000000800 */
[-C--:B------:R-:W-:Y:S01]  /*44b0*/  HMMA.1688.F32.TF32 R108, R132, R28.reuse, R108 ;  /* 0x0000001c846c723c */ /* 0x080fe2000008106c */
[----:B------:R-:W-:Y:S04]  /*44c0*/  LDS R57, [R131+0x5800] ;  /* 0x0058000083397984 */ /* 0x000fe80000000800 */
[----:B------:R-:W3:Y:S03]  /*44d0*/  LDS R59, [R131+0x5c00] ;  /* 0x005c0000833b7984 */ /* 0x000ee60000000800 */
[-C--:B------:R-:W-:Y:S08]  /*44e0*/  HMMA.1688.F32.TF32 R44, R124, R28.reuse, R44 ;  /* 0x0000001c7c2c723c */ /* 0x080ff0000008102c */
[-C--:B----4-:R-:W-:Y:S08]  /*44f0*/  HMMA.1688.F32.TF32 R76, R120, R28.reuse, R76 ;  /* 0x0000001c784c723c */ /* 0x090ff0000008104c */
[----:B-1----:R-:W-:Y:S07]  /*4500*/  HMMA.1688.F32.TF32 R88, R52, R28, R88 ;  /* 0x0000001c3458723c */ /* 0x002fee0000081058 */
[----:B------:R-:W-:Y:S01]  /*4510*/  SEL R29, RZ, 0x4, P2 ;  /* 0x00000004ff1d7807 */ /* 0x000fe20001000000 */
[----:B--2---:R-:W-:Y:S01]  /*4520*/  HMMA.1688.F32.TF32 R92, R40, R82, R92 ;  /* 0x00000052285c723c */ /* 0x004fe2000008105c */
[----:B------:R-:W-:-:S02]  /*4530*/  ISETP.GE.AND P2, PT, R157, UR5, PT ;  /* 0x000000059d007c0c */ /* 0x000fc4000bf46270 */
[----:B------:R-:W-:Y:S02]  /*4540*/  SEL R29, R29, RZ, !P0 ;  /* 0x000000ff1d1d7207 */ /* 0x000fe40004000000 */
[----:B------:R-:W-:Y:S02]  /*4550*/  SEL R28, RZ, 0x4, P1 ;  /* 0x00000004ff1c7807 */ /* 0x000fe40000800000 */
[----:B------:R-:W-:Y:S01]  /*4560*/  ISETP.NE.U32.AND P4, PT, R29, RZ, PT ;  /* 0x000000ff1d00720c */ /* 0x000fe20003f85070 */
[----:B------:R-:W-:Y:S01]  /*4570*/  HMMA.1688.F32.TF32 R96, R40, R86, R96 ;  /* 0x000000562860723c */ /* 0x000fe20000081060 */
[----:B------:R-:W-:Y:S02]  /*4580*/  SEL R29, RZ, 0x4, P2 ;  /* 0x00000004ff1d7807 */ /* 0x000fe40001000000 */
[----:B------:R-:W-:Y:S02]  /*4590*/  SEL R28, R28, RZ, !P0 ;  /* 0x000000ff1c1c7207 */ /* 0x000fe40004000000 */
[----:B------:R-:W-:-:S02]  /*45a0*/  ISETP.GE.AND P1, PT, R159, UR5, PT ;  /* 0x000000059f007c0c */ /* 0x000fc4000bf26270 */
[----:B------:R-:W-:Y:S01]  /*45b0*/  ISETP.NE.U32.AND P6, PT, R28, RZ, PT ;  /* 0x000000ff1c00720c */ /* 0x000fe20003fc5070 */
[C---:B------:R-:W-:Y:S01]  /*45c0*/  HMMA.1688.F32.TF32 R100, R40.reuse, R106, R100 ;  /* 0x0000006a2864723c */ /* 0x040fe20000081064 */
[----:B------:R-:W-:Y:S02]  /*45d0*/  SEL R28, RZ, 0x4, P1 ;  /* 0x00000004ff1c7807 */ /* 0x000fe40000800000 */
[----:B------:R-:W-:Y:S02]  /*45e0*/  ISETP.GE.AND P1, PT, R153, UR5, PT ;  /* 0x0000000599007c0c */ /* 0x000fe4000bf26270 */
[----:B------:R-:W-:Y:S02]  /*45f0*/  SEL R28, R28, RZ, !P0 ;  /* 0x000000ff1c1c7207 */ /* 0x000fe40004000000 */
[----:B------:R-:W-:Y:S01]  /*4600*/  SEL R29, R29, RZ, !P0 ;  /* 0x000000ff1d1d7207 */ /* 0x000fe20004000000 */
[----:B------:R-:W-:Y:S01]  /*4610*/  HMMA.1688.F32.TF32 R108, R40, R30, R108 ;  /* 0x0000001e286c723c */ /* 0x000fe2000008106c */
[----:B------:R-:W-:Y:S01]  /*4620*/  LDS R42, [R136+0x5c80] ;  /* 0x005c8000882a7984 */ /* 0x000fe20000000800 */
[----:B------:R-:W-:-:S02]  /*4630*/  ISETP.NE.U32.AND P5, PT, R28, RZ, PT ;  /* 0x000000ff1c00720c */ /* 0x000fc40003fa5070 */
[----:B------:R-:W-:Y:S01]  /*4640*/  SEL R28, RZ, 0x4, P1 ;  /* 0x00000004ff1c7807 */ /* 0x000fe20000800000 */
[----:B------:R-:W-:Y:S01]  /*4650*/  LDS R41, [R131+0x5880] ;  /* 0x0058800083297984 */ /* 0x000fe20000000800 */
[----:B------:R-:W-:Y:S02]  /*4660*/  ISETP.NE.U32.AND P1, PT, R29, RZ, PT ;  /* 0x000000ff1d00720c */ /* 0x000fe40003f25070 */
[----:B------:R-:W-:Y:S01]  /*4670*/  SEL R40, RZ, 0x4, P3 ;  /* 0x00000004ff287807 */ /* 0x000fe20001800000 */
[----:B------:R-:W-:Y:S01]  /*4680*/  HMMA.1688.F32.TF32 R48, R52, R80, R48 ;  /* 0x000000503430723c */ /* 0x000fe20000081030 */
[----:B------:R-:W-:Y:S01]  /*4690*/  LDS R43, [R131+0x5c80] ;  /* 0x005c8000832b7984 */ /* 0x000fe20000000800 */
[----:B------:R-:W-:Y:S02]  /*46a0*/  ISETP.GE.AND P3, PT, R151, UR5, PT ;  /* 0x0000000597007c0c */ /* 0x000fe4000bf66270 */
[----:B------:R-:W-:Y:S02]  /*46b0*/  SEL R40, R40, RZ, !P0 ;  /* 0x000000ff28287207 */ /* 0x000fe40004000000 */
[----:B------:R-:W-:-:S02]  /*46c0*/  SEL R29, RZ, 0x4, P3 ;  /* 0x00000004ff1d7807 */ /* 0x000fc40001800000 */
[C---:B------:R-:W-:Y:S01]  /*46d0*/  HMMA.1688.F32.TF32 R32, R52.reuse, R84, R32 ;  /* 0x000000543420723c */ /* 0x040fe20000081020 */
[----:B------:R-:W-:Y:S02]  /*46e0*/  ISETP.NE.U32.AND P2, PT, R40, RZ, PT ;  /* 0x000000ff2800720c */ /* 0x000fe40003f45070 */
[----:B------:R-:W-:Y:S01]  /*46f0*/  LDS R40, [R136+0x5880] ;  /* 0x0058800088287984 */ /* 0x000fe20000000800 */
[----:B------:R-:W-:Y:S02]  /*4700*/  SEL R28, R28, RZ, !P0 ;  /* 0x000000ff1c1c7207 */ /* 0x000fe40004000000 */
[----:B------:R-:W-:Y:S02]  /*4710*/  SEL R29, R29, RZ, !P0 ;  /* 0x000000ff1d1d7207 */ /* 0x000fe40004000000 */
[----:B------:R-:W-:Y:S01]  /*4720*/  HMMA.1688.F32.TF32 R36, R52, R104, R36 ;  /* 0x000000683424723c */ /* 0x000fe20000081024 */
[----:B------:R-:W-:Y:S01]  /*4730*/  LDS R52, [R138+0x5880] ;  /* 0x005880008a347984 */ /* 0x000fe20000000800 */
[----:B------:R-:W-:-:S03]  /*4740*/  ISETP.NE.U32.AND P3, PT, R28, RZ, PT ;  /* 0x000000ff1c00720c */ /* 0x000fc60003f65070 */
[----:B------:R-:W-:Y:S03]  /*4750*/  LDS R54, [R138+0x5c80] ;  /* 0x005c80008a367984 */ /* 0x000fe60000000800 */
[C---:B------:R-:W-:Y:S01]  /*4760*/  HMMA.1688.F32.TF32 R112, R124.reuse, R80, R112 ;  /* 0x000000507c70723c */ /* 0x040fe20000081070 */
[----:B------:R-:W-:Y:S04]  /*4770*/  LDS R53, [R137+0x5880] ;  /* 0x0058800089357984 */ /* 0x000fe80000000800 */
[----:B------:R-:W1:Y:S03]  /*4780*/  LDS R55, [R137+0x5c80] ;  /* 0x005c800089377984 */ /* 0x000e660000000800 */
[C---:B------:R-:W-:Y:S01]  /*4790*/  HMMA.1688.F32.TF32 R116, R124.reuse, R84, R116 ;  /* 0x000000547c74723c */ /* 0x040fe20000081074 */
[----:B------:R-:W-:Y:S07]  /*47a0*/  BAR.SYNC.DEFER_BLOCKING 0x0 ;  /* 0x0000000000007b1d */ /* 0x000fee0000010000 */
[----:B------:R-:W-:Y:S08]  /*47b0*/  HMMA.1688.F32.TF32 R64, R124, R104, R64 ;  /* 0x000000687c40723c */ /* 0x000ff00000081040 */
[C---:B---3--:R-:W-:Y:S08]  /*47c0*/  HMMA.1688.F32.TF32 R112, R56.reuse, R82, R112 ;  /* 0x000000523870723c */ /* 0x048ff00000081070 */
[----:B------:R-:W-:Y:S01]  /*47d0*/  HMMA.1688.F32.TF32 R116, R56, R86, R116 ;  /* 0x000000563874723c */ /* 0x000fe20000081074 */
[----:B------:R-:W-:Y:S01]  /*47e0*/  @!PT LDS RZ, [RZ] ;  /* 0x00000000fffff984 */ /* 0x000fe20000000800 */
[----:B------:R-:W-:Y:S01]  /*47f0*/  @!PT LDS RZ, [RZ] ;  /* 0x00000000fffff984 */ /* 0x000fe20000000800 */
[----:B------:R-:W-:Y:S01]  /*4800*/  @!PT LDS RZ, [RZ] ;  /* 0x00000000fffff984 */ /* 0x000fe20000000800 */
[----:B------:R2:W-:Y:S01]  /*4810*/  LDGSTS.E [R146+0x4000], [R234.64], P6 ;  /* 0x04000000ea927fae */ /* 0x0005e2000b121846 */
[----:B------:R-:W-:-:S03]  /*4820*/  ISETP.GE.AND P6, PT, R149, UR5, PT ;  /* 0x0000000595007c0c */ /* 0x000fc6000bfc6270 */
[----:B------:R2:W-:Y:S01]  /*4830*/  LDGSTS.E [R146+0x4400], [R230.64], P4 ;  /* 0x04400000e6927fae */ /* 0x0005e2000a121846 */
[----:B------:R-:W-:Y:S01]  /*4840*/  ISETP.NE.U32.AND P4, PT, R29, RZ, PT ;  /* 0x000000ff1d00720c */ /* 0x000fe20003f85070 */
[----:B------:R-:W-:Y:S01]  /*4850*/  IMAD.WIDE R28, R140, 0x4, R22 ;  /* 0x000000048c1c7825 */ /* 0x000fe200078e0216 */
[----:B------:R-:W-:Y:S03]  /*4860*/  HMMA.1688.F32.TF32 R64, R56, R106, R64 ;  /* 0x0000006a3840723c */ /* 0x000fe60000081040 */
[----:B------:R-:W-:-:S05]  /*4870*/  IMAD.MOV.U32 R23, RZ, RZ, R29 ;  /* 0x000000ffff177224 */ /* 0x000fca00078e001d */
[----:B------:R-:W-:Y:S07]  /*4880*/  HMMA.1688.F32.TF32 R44, R56, R30, R44 ;  /* 0x0000001e382c723c */ /* 0x000fee000008102c */
[----:B------:R-:W-:Y:S01]  /*4890*/  IMAD.WIDE R56, R140, 0x4, R26 ;  /* 0x000000048c387825 */ /* 0x000fe200078e021a */
[----:B------:R-:W-:Y:S01]  /*48a0*/  SEL R58, RZ, 0x4, P6 ;  /* 0x00000004ff3a7807 */ /* 0x000fe20003000000 */
[C---:B------:R-:W-:Y:S01]  /*48b0*/  HMMA.1688.F32.TF32 R60, R120.reuse, R80, R60 ;  /* 0x00000050783c723c */ /* 0x040fe2000008103c */
[----:B------:R-:W-:Y:S01]  /*48c0*/  ISETP.GE.AND P6, PT, R162, UR5, PT ;  /* 0x00000005a2007c0c */ /* 0x000fe2000bfc6270 */
[----:B------:R-:W-:Y:S01]  /*48d0*/  IMAD.MOV.U32 R26, RZ, RZ, R56 ;  /* 0x000000ffff1a7224 */ /* 0x000fe200078e0038 */
[----:B------:R3:W-:Y:S01]  /*48e0*/  LDGSTS.E [R146+0x4800], [R56.64], P5 ;  /* 0x0480000038927fae */ /* 0x0007e2000a921846 */
[----:B------:R-:W-:Y:S01]  /*48f0*/  SEL R58, R58, RZ, !P0 ;  /* 0x000000ff3a3a7207 */ /* 0x000fe20004000000 */
[----:B------:R-:W-:Y:S01]  /*4900*/  IMAD.MOV.U32 R27, RZ, RZ, R57 ;  /* 0x000000ffff1b7224 */ /* 0x000fe200078e0039 */
[----:B------:R-:W-:Y:S01]  /*4910*/  ISETP.GE.AND P5, PT, R160, UR5, PT ;  /* 0x00000005a0007c0c */ /* 0x000fe2000bfa6270 */
[----:B------:R4:W-:Y:S01]  /*4920*/  LDGSTS.E [R146+0x4c00], [R28.64], P1 ;  /* 0x04c000001c927fae */ /* 0x0009e20008921846 */
[----:B------:R-:W-:Y:S01]  /*4930*/  SEL R22, RZ, 0x4, P6 ;  /* 0x00000004ff167807 */ /* 0x000fe20003000000 */
[----:B------:R-:W-:Y:S01]  /*4940*/  HMMA.1688.F32.TF32 R68, R120, R84, R68 ;  /* 0x000000547844723c */ /* 0x000fe20000081044 */
[----:B------:R-:W-:-:S02]  /*4950*/  ISETP.NE.U32.AND P6, PT, R58, RZ, PT ;  /* 0x000000ff3a00720c */ /* 0x000fc40003fc5070 */
[----:B------:R-:W-:Y:S02]  /*4960*/  SEL R80, RZ, 0x4, P5 ;  /* 0x00000004ff507807 */ /* 0x000fe40002800000 */
[----:B------:R-:W-:Y:S01]  /*4970*/  SEL R58, R22, RZ, !P0 ;  /* 0x000000ff163a7207 */ /* 0x000fe20004000000 */
[----:B---3--:R-:W-:Y:S01]  /*4980*/  IMAD.WIDE R56, R140, 0x4, R14 ;  /* 0x000000048c387825 */ /* 0x008fe200078e020e */
[----:B------:R-:W-:Y:S01]  /*4990*/  ISETP.GE.AND P5, PT, R158, UR5, PT ;  /* 0x000000059e007c0c */ /* 0x000fe2000bfa6270 */
[----:B------:R-:W-:Y:S01]  /*49a0*/  HMMA.1688.F32.TF32 R72, R120, R104, R72 ;  /* 0x000000687848723c */ /* 0x000fe20000081048 */
[----:B------:R-:W-:Y:S01]  /*49b0*/  ISETP.NE.U32.AND P1, PT, R58, RZ, PT ;  /* 0x000000ff3a00720c */ /* 0x000fe20003f25070 */
[----:B------:R-:W-:Y:S01]  /*49c0*/  IMAD.WIDE R58, R140, 0x4, R18 ;  /* 0x000000048c3a7825 */ /* 0x000fe200078e0212 */
[----:B------:R-:W-:Y:S02]  /*49d0*/  SEL R14, RZ, 0x4, P5 ;  /* 0x00000004ff0e7807 */ /* 0x000fe40002800000 */
[----:B------:R-:W-:Y:S01]  /*49e0*/  ISETP.GE.AND P5, PT, R156, UR5, PT ;  /* 0x000000059c007c0c */ /* 0x000fe2000bfa6270 */
[----:B------:R-:W-:Y:S01]  /*49f0*/  IMAD.MOV.U32 R22, RZ, RZ, R28 ;  /* 0x000000ffff167224 */ /* 0x000fe200078e001c */
[----:B----4-:R-:W-:Y:S01]  /*4a00*/  SEL R28, R14, RZ, !P0 ;  /* 0x000000ff0e1c7207 */ /* 0x010fe20004000000 */
[----:B------:R2:W-:Y:S01]  /*4a10*/  LDGSTS.E [R146+0x5000], [R58.64], P2 ;  /* 0x050000003a927fae */ /* 0x0005e20009121846 */
[----:B------:R-:W-:Y:S01]  /*4a20*/  SEL R80, R80, RZ, !P0 ;  /* 0x000000ff50507207 */ /* 0x000fe20004000000 */
[----:B-1----:R-:W-:Y:S01]  /*4a30*/  HMMA.1688.F32.TF32 R60, R52, R82, R60 ;  /* 0x00000052343c723c */ /* 0x002fe2000008103c */
[----:B------:R-:W-:Y:S01]  /*4a40*/  IMAD.MOV.U32 R18, RZ, RZ, R58 ;  /* 0x000000ffff127224 */ /* 0x000fe200078e003a */
[----:B------:R2:W-:Y:S01]  /*4a50*/  LDGSTS.E [R146+0x5400], [R56.64], P3 ;  /* 0x0540000038927fae */ /* 0x0005e20009921846 */
[----:B------:R-:W-:Y:S01]  /*4a60*/  ISETP.NE.U32.AND P3, PT, R28, RZ, PT ;  /* 0x000000ff1c00720c */ /* 0x000fe20003f65070 */
[----:B------:R-:W-:Y:S01]  /*4a70*/  IMAD.WIDE R28, R140, 0x4, R10 ;  /* 0x000000048c1c7825 */ /* 0x000fe200078e020a */
[----:B------:R-:W-:-:S02]  /*4a80*/  SEL R10, RZ, 0x4, P5 ;  /* 0x00000004ff0a7807 */ /* 0x000fc40002800000 */
[----:B------:R-:W-:Y:S01]  /*4a90*/  ISETP.NE.U32.AND P2, PT, R80, RZ, PT ;  /* 0x000000ff5000720c */ /* 0x000fe20003f45070 */
[----:B------:R-:W-:Y:S01]  /*4aa0*/  HMMA.1688.F32.TF32 R68, R52, R86, R68 ;  /* 0x000000563444723c */ /* 0x000fe20000081044 */
[----:B------:R1:W-:Y:S01]  /*4ab0*/  LDGSTS.E [R146+0x5800], [R28.64], P4 ;  /* 0x058000001c927fae */ /* 0x0003e2000a121846 */
[----:B------:R-:W-:Y:S01]  /*4ac0*/  ISETP.GE.AND P4, PT, R154, UR5, PT ;  /* 0x000000059a007c0c */ /* 0x000fe2000bf86270 */
[----:B------:R-:W-:Y:S02]  /*4ad0*/  IMAD.MOV.U32 R11, RZ, RZ, R29 ;  /* 0x000000ffff0b7224 */ /* 0x000fe400078e001d */
[----:B------:R2:W-:Y:S01]  /*4ae0*/  LDGSTS.E [R146+0x5c00], [R6.64], P6 ;  /* 0x05c0000006927fae */ /* 0x0005e2000b121846 */
[----:B------:R-:W-:Y:S01]  /*4af0*/  ISETP.GE.AND P6, PT, R152, UR5, PT ;  /* 0x0000000598007c0c */ /* 0x000fe2000bfc6270 */
[----:B------:R-:W-:Y:S01]  /*4b00*/  IMAD.MOV.U32 R19, RZ, RZ, R59 ;  /* 0x000000ffff137224 */ /* 0x000fe200078e003b */
[----:B------:R-:W-:Y:S01]  /*4b10*/  HMMA.1688.F32.TF32 R80, R40, R82, R48 ;  /* 0x000000522850723c */ /* 0x000fe20000081030 */
[----:B------:R2:W-:Y:S01]  /*4b20*/  LDGSTS.E [R145+0x4200], [R232.64], P1 ;  /* 0x04200000e8917fae */ /* 0x0005e20008921846 */
[----:B------:R-:W-:-:S02]  /*4b30*/  IMAD.MOV.U32 R14, RZ, RZ, R56 ;  /* 0x000000ffff0e7224 */ /* 0x000fc400078e0038 */
[----:B------:R-:W-:Y:S01]  /*4b40*/  IMAD.MOV.U32 R15, RZ, RZ, R57 ;  /* 0x000000ffff0f7224 */ /* 0x000fe200078e0039 */
[----:B------:R2:W-:Y:S02]  /*4b50*/  LDGSTS.E [R145+0x4600], [R228.64], P2 ;  /* 0x04600000e4917fae */ /* 0x0005e40009121846 */
[----:B------:R-:W-:Y:S01]  /*4b60*/  SEL R48, R10, RZ, !P0 ;  /* 0x000000ff0a307207 */ /* 0x000fe20004000000 */
[----:B------:R-:W-:Y:S01]  /*4b70*/  HMMA.1688.F32.TF32 R84, R40, R86, R32 ;  /* 0x000000562854723c */ /* 0x000fe20000081020 */
[----:B------:R-:W-:Y:S01]  /*4b80*/  IMAD.MOV.U32 R10, RZ, RZ, R28 ;  /* 0x000000ffff0a7224 */ /* 0x000fe200078e001c */
[----:B------:R2:W-:Y:S01]  /*4b90*/  LDGSTS.E [R145+0x4a00], [R24.64], P3 ;  /* 0x04a0000018917fae */ /* 0x0005e20009921846 */
[----:B------:R-:W-:Y:S02]  /*4ba0*/  ISETP.NE.U32.AND P5, PT, R48, RZ, PT ;  /* 0x000000ff3000720c */ /* 0x000fe40003fa5070 */
[----:B------:R-:W-:Y:S02]  /*4bb0*/  SEL R48, RZ, 0x4, P4 ;  /* 0x00000004ff307807 */ /* 0x000fe40002000000 */
[----:B------:R-:W-:Y:S01]  /*4bc0*/  ISETP.GE.AND P4, PT, R150, UR5, PT ;  /* 0x0000000596007c0c */ /* 0x000fe2000bf86270 */
[----:B------:R-:W-:Y:S01]  /*4bd0*/  HMMA.1688.F32.TF32 R72, R52, R106, R72 ;  /* 0x0000006a3448723c */ /* 0x000fe20000081048 */
[----:B------:R-:W-:-:S02]  /*4be0*/  SEL R32, RZ, 0x4, P6 ;  /* 0x00000004ff207807 */ /* 0x000fc40003000000 */
[----:B------:R-:W-:Y:S02]  /*4bf0*/  ISETP.GE.AND P6, PT, R148, UR5, PT ;  /* 0x0000000594007c0c */ /* 0x000fe4000bfc6270 */
[----:B------:R-:W-:Y:S02]  /*4c00*/  SEL R33, RZ, 0x4, P4 ;  /* 0x00000004ff217807 */ /* 0x000fe40002000000 */
[----:B------:R-:W-:Y:S01]  /*4c10*/  ISETP.GE.AND P4, PT, R147, UR5, PT ;  /* 0x0000000593007c0c */ /* 0x000fe2000bf86270 */
[----:B------:R2:W-:Y:S01]  /*4c20*/  LDGSTS.E [R145+0x4e00], [R20.64], P5 ;  /* 0x04e0000014917fae */ /* 0x0005e2000a921846 */
[----:B-1----:R-:W-:Y:S01]  /*4c30*/  SEL R28, RZ, 0x4, P6 ;  /* 0x00000004ff1c7807 */ /* 0x002fe20003000000 */
[----:B------:R-:W-:Y:S01]  /*4c40*/  HMMA.1688.F32.TF32 R76, R52, R30, R76 ;  /* 0x0000001e344c723c */ /* 0x000fe2000008104c */
[----:B------:R-:W-:Y:S01]  /*4c50*/  SEL R48, R48, RZ, !P0 ;  /* 0x000000ff30307207 */ /* 0x000fe20004000000 */
[----:B------:R-:W-:Y:S01]  /*4c60*/  UIADD3 UR5, UR5, -0x20, URZ ;  /* 0xffffffe005057890 */ /* 0x000fe2000fffe03f */
[----:B------:R-:W-:-:S02]  /*4c70*/  SEL R32, R32, RZ, !P0 ;  /* 0x000000ff20207207 */ /* 0x000fc40004000000 */
[----:B------:R-:W-:Y:S02]  /*4c80*/  SEL R29, RZ, 0x4, P4 ;  /* 0x00000004ff1d7807 */ /* 0x000fe40002000000 */
[----:B------:R-:W-:Y:S01]  /*4c90*/  SEL R33, R33, RZ, !P0 ;  /* 0x000000ff21217207 */ /* 0x000fe20004000000 */
[C---:B------:R-:W-:Y:S01]  /*4ca0*/  HMMA.1688.F32.TF32 R104, R40.reuse, R106, R36 ;  /* 0x0000006a2868723c */ /* 0x040fe20000081024 */
[----:B------:R-:W-:Y:S02]  /*4cb0*/  SEL R28, R28, RZ, !P0 ;  /* 0x000000ff1c1c7207 */ /* 0x000fe40004000000 */
[----:B------:R-:W-:Y:S02]  /*4cc0*/  ISETP.NE.U32.AND P6, PT, R48, RZ, PT ;  /* 0x000000ff3000720c */ /* 0x000fe40003fc5070 */
[----:B------:R-:W-:Y:S02]  /*4cd0*/  ISETP.NE.U32.AND P4, PT, R32, RZ, PT ;  /* 0x000000ff2000720c */ /* 0x000fe40003f85070 */
[----:B------:R-:W-:Y:S01]  /*4ce0*/  SEL R29, R29, RZ, !P0 ;  /* 0x000000ff1d1d7207 */ /* 0x000fe20004000000 */
[----:B------:R-:W-:Y:S01]  /*4cf0*/  HMMA.1688.F32.TF32 R88, R40, R30, R88 ;  /* 0x0000001e2858723c */ /* 0x000fe20000081058 */
[----:B------:R-:W-:-:S02]  /*4d00*/  ISETP.NE.U32.AND P0, PT, R33, RZ, PT ;  /* 0x000000ff2100720c */ /* 0x000fc40003f05070 */
[----:B------:R-:W-:Y:S02]  /*4d10*/  ISETP.NE.U32.AND P1, PT, R28, RZ, PT ;  /* 0x000000ff1c00720c */ /* 0x000fe40003f25070 */
[----:B------:R-:W-:-:S03]  /*4d20*/  ISETP.NE.U32.AND P2, PT, R29, RZ, PT ;  /* 0x000000ff1d00720c */ /* 0x000fc60003f45070 */
[----:B------:R2:W-:Y:S04]  /*4d30*/  LDGSTS.E [R145+0x5200], [R16.64], P6 ;  /* 0x0520000010917fae */ /* 0x0005e8000b121846 */
[----:B------:R2:W-:Y:S04]  /*4d40*/  LDGSTS.E [R145+0x5600], [R12.64], P4 ;  /* 0x056000000c917fae */ /* 0x0005e8000a121846 */
[----:B------:R2:W-:Y:S01]  /*4d50*/  LDGSTS.E [R145+0x5a00], [R8.64], P0 ;  /* 0x05a0000008917fae */ /* 0x0005e20008121846 */
[----:B------:R-:W-:-:S03]  /*4d60*/  ISETP.NE.U32.AND P0, PT, R142, UR4, PT ;  /* 0x000000048e007c0c */ /* 0x000fc6000bf05070 */
        /* <DEDUP_REMOVED lines=35> */
[----:B------:R-:W-:Y:S01]  /*4fa0*/  @!P0 CALL.REL.NOINC `(.L_x_0) ;  /* 0x0000001000008944 */ /* 0x000fe20003c00000 */
[----:B------:R-:W-:Y:S05]  /*4fb0*/  BRA `(.L_x_1) ;  /* 0xffffebc000007947 */ /* 0x000fea000383ffff */
.L_x_0:
[----:B------:R-:W-:-:S04]  /*4fc0*/  DEPBAR.LE SB0, 0x0 ;  /* 0x000080000000791a */ /* 0x000fc80000000000 */
[----:B--2---:R-:W-:Y:S01]  /*4fd0*/  IMAD.MOV.U32 R4, RZ, RZ, R92 ;  /* 0x000000ffff047224 */ /* 0x004fe200078e005c */
[----:B------:R-:W-:Y:S01]  /*4fe0*/  ISETP.GE.AND P0, PT, R0, c[0x0][0x178], PT ;  /* 0x00005e0000007a0c */ /* 0x000fe20003f06270 */
[----:B------:R-:W-:Y:S01]  /*4ff0*/  IMAD.MOV.U32 R5, RZ, RZ, R96 ;  /* 0x000000ffff057224 */ /* 0x000fe200078e0060 */
[C---:B------:R-:W-:Y:S01]  /*5000*/  LOP3.LUT R96, R3.reuse, 0x40, RZ, 0x3c, !PT ;  /* 0x0000004003607812 */ /* 0x040fe200078e3cff */
[----:B------:R-:W-:Y:S01]  /*5010*/  BAR.SYNC.DEFER_BLOCKING 0x0 ;  /* 0x0000000000007b1d */ /* 0x000fe20000010000 */
[----:B------:R-:W-:Y:S01]  /*5020*/  IMAD.MOV.U32 R6, RZ, RZ, R100 ;  /* 0x000000ffff067224 */ /* 0x000fe200078e0064 */
[C-C-:B------:R-:W-:Y:S01]  /*5030*/  LOP3.LUT R48, R2.reuse, 0xa, R163.reuse, 0xfe, !PT ;  /* 0x0000000a02307812 */ /* 0x140fe200078efea3 */
[----:B------:R-:W-:Y:S01]  /*5040*/  IMAD.MOV.U32 R7, RZ, RZ, R108 ;  /* 0x000000ffff077224 */ /* 0x000fe200078e006c */
[C-C-:B------:R-:W-:Y:S01]  /*5050*/  LOP3.LUT R54, R2.reuse, 0x20, R163.reuse, 0xfe, !PT ;  /* 0x0000002002367812 */ /* 0x140fe200078efea3 */
[----:B------:R-:W-:Y:S01]  /*5060*/  IMAD.MOV.U32 R12, RZ, RZ, R94 ;  /* 0x000000ffff0c7224 */ /* 0x000fe200078e005e */
[C-C-:B------:R-:W-:Y:S01]  /*5070*/  LOP3.LUT R92, R2.reuse, 0x1c, R163.reuse, 0xfe, !PT ;  /* 0x0000001c025c7812 */ /* 0x140fe200078efea3 */
[----:B------:R-:W-:Y:S01]  /*5080*/  IMAD.MOV.U32 R13, RZ, RZ, R98 ;  /* 0x000000ffff0d7224 */ /* 0x000fe200078e0062 */
[C---:B------:R-:W-:Y:S01]  /*5090*/  LOP3.LUT R98, R3.reuse, 0x60, RZ, 0x3c, !PT ;  /* 0x0000006003627812 */ /* 0x040fe200078e3cff */
[----:B------:R-:W-:Y:S01]  /*50a0*/  IMAD.MOV.U32 R14, RZ, RZ, R102 ;  /* 0x000000ffff0e7224 */ /* 0x000fe200078e0066 */
[C-C-:B------:R-:W-:Y:S01]  /*50b0*/  LOP3.LUT R127, R2.reuse, 0x24, R163.reuse, 0xfe, !PT ;  /* 0x00000024027f7812 */ /* 0x140fe200078efea3 */
[----:B------:R-:W-:Y:S01]  /*50c0*/  IMAD.MOV.U32 R15, RZ, RZ, R110 ;  /* 0x000000ffff0f7224 */ /* 0x000fe200078e006e */
[C---:B------:R-:W-:Y:S01]  /*50d0*/  LOP3.LUT R126, R2.reuse, 0x26, R163, 0xfe, !PT ;  /* 0x00000026027e7812 */ /* 0x040fe200078efea3 */
[----:B------:R-:W-:Y:S01]  /*50e0*/  IMAD.MOV.U32 R8, RZ, RZ, R93 ;  /* 0x000000ffff087224 */ /* 0x000fe200078e005d */
[C---:B------:R-:W-:Y:S01]  /*50f0*/  LOP3.LUT R93, R2.reuse, 0x1a, R163, 0xfe, !PT ;  /* 0x0000001a025d7812 */ /* 0x040fe200078efea3 */
[----:B------:R-:W-:Y:S01]  /*5100*/  IMAD.MOV.U32 R9, RZ, RZ, R97 ;  /* 0x000000ffff097224 */ /* 0x000fe200078e0061 */
[C---:B------:R-:W-:Y:S01]  /*5110*/  LOP3.LUT R125, R2.reuse, 0x28, R163, 0xfe, !PT ;  /* 0x00000028027d7812 */ /* 0x040fe200078efea3 */
[----:B-1----:R-:W-:Y:S01]  /*5120*/  IMAD.MOV.U32 R10, RZ, RZ, R101 ;  /* 0x000000ffff0a7224 */ /* 0x002fe200078e0065 */
[C---:B------:R-:W-:Y:S01]  /*5130*/  LOP3.LUT R124, R2.reuse, 0x2a, R163, 0xfe, !PT ;  /* 0x0000002a027c7812 */ /* 0x040fe200078efea3 */
[----:B------:R-:W-:Y:S01]  /*5140*/  IMAD.MOV.U32 R11, RZ, RZ, R109 ;  /* 0x000000ffff0b7224 */ /* 0x000fe200078e006d */
[C---:B------:R-:W-:Y:S01]  /*5150*/  LOP3.LUT R123, R2.reuse, 0x2c, R163, 0xfe, !PT ;  /* 0x0000002c027b7812 */ /* 0x040fe200078efea3 */
[----:B------:R-:W-:Y:S01]  /*5160*/  IMAD.MOV.U32 R16, RZ, RZ, R113 ;  /* 0x000000ffff107224 */ /* 0x000fe200078e0071 */
[C---:B------:R-:W-:Y:S01]  /*5170*/  LOP3.LUT R122, R2.reuse, 0x2e, R163, 0xfe, !PT ;  /* 0x0000002e027a7812 */ /* 0x040fe200078efea3 */
[----:B------:R-:W-:Y:S01]  /*5180*/  IMAD.MOV.U32 R17, RZ, RZ, R117 ;  /* 0x000000ffff117224 */ /* 0x000fe200078e0075 */
[----:B------:R1:W-:Y:S01]  /*5190*/  STS.128 [R128], R4 ;  /* 0x0000000480007388 */ /* 0x0003e20000000c00 */
[----:B------:R-:W-:Y:S01]  /*51a0*/  IMAD.MOV.U32 R18, RZ, RZ, R65 ;  /* 0x000000ffff127224 */ /* 0x000fe200078e0041 */
[C---:B------:R-:W-:Y:S01]  /*51b0*/  LOP3.LUT R121, R2.reuse, 0x30, R163, 0xfe, !PT ;  /* 0x0000003002797812 */ /* 0x040fe200078efea3 */
[----:B------:R-:W-:Y:S01]  /*51c0*/  IMAD.MOV.U32 R19, RZ, RZ, R45 ;  /* 0x000000ffff137224 */ /* 0x000fe200078e002d */
[----:B------:R2:W-:Y:S01]  /*51d0*/  STS.128 [R128+0x80], R12 ;  /* 0x0000800c80007388 */ /* 0x0005e20000000c00 */
[----:B------:R-:W-:Y:S01]  /*51e0*/  IMAD.MOV.U32 R20, RZ, RZ, R114 ;  /* 0x000000ffff147224 */ /* 0x000fe200078e0072 */
[C-C-:B------:R-:W-:Y:S01]  /*51f0*/  LOP3.LUT R120, R2.reuse, 0x32, R163.reuse, 0xfe, !PT ;  /* 0x0000003202787812 */ /* 0x140fe200078efea3 */
[----:B------:R-:W-:Y:S01]  /*5200*/  IMAD.MOV.U32 R21, RZ, RZ, R118 ;  /* 0x000000ffff157224 */ /* 0x000fe200078e0076 */
[----:B------:R3:W-:Y:S01]  /*5210*/  STS.128 [R128+0x400], R8 ;  /* 0x0004000880007388 */ /* 0x0007e20000000c00 */
[----:B------:R-:W-:Y:S01]  /*5220*/  IMAD.MOV.U32 R22, RZ, RZ, R66 ;  /* 0x000000ffff167224 */ /* 0x000fe200078e0042 */
[C---:B------:R-:W-:Y:S01]  /*5230*/  LOP3.LUT R66, R2.reuse, 0x16, R163, 0xfe, !PT ;  /* 0x0000001602427812 */ /* 0x040fe200078efea3 */
[----:B------:R-:W-:Y:S01]  /*5240*/  IMAD.MOV.U32 R23, RZ, RZ, R46 ;  /* 0x000000ffff177224 */ /* 0x000fe200078e002e */
[----:B------:R4:W-:Y:S01]  /*5250*/  STS.128 [R128+0x500], R16 ;  /* 0x0005001080007388 */ /* 0x0009e20000000c00 */
[----:B------:R-:W-:Y:S01]  /*5260*/  IMAD.MOV.U32 R108, RZ, RZ, R95 ;  /* 0x000000ffff6c7224 */ /* 0x000fe200078e005f */
[C---:B------:R-:W-:Y:S01]  /*5270*/  LOP3.LUT R118, R2.reuse, 0x36, R163, 0xfe, !PT ;  /* 0x0000003602767812 */ /* 0x040fe200078efea3 */
[----:B------:R-:W-:Y:S01]  /*5280*/  IMAD.MOV.U32 R109, RZ, RZ, R99 ;  /* 0x000000ffff6d7224 */ /* 0x000fe200078e0063 */
[----:B------:R5:W-:Y:S01]  /*5290*/  STS.128 [R128+0x180], R20 ;  /* 0x0001801480007388 */ /* 0x000be20000000c00 */
[----:B-1----:R-:W-:Y:S01]  /*52a0*/  IMAD.MOV.U32 R4, RZ, RZ, R112 ;  /* 0x000000ffff047224 */ /* 0x002fe200078e0070 */
[C-C-:B------:R-:W-:Y:S01]  /*52b0*/  LOP3.LUT R117, R2.reuse, 0x38, R163.reuse, 0xfe, !PT ;  /* 0x0000003802757812 */ /* 0x140fe200078efea3 */
[----:B------:R-:W-:Y:S01]  /*52c0*/  IMAD.MOV.U32 R5, RZ, RZ, R116 ;  /* 0x000000ffff057224 */ /* 0x000fe200078e0074 */
[C-C-:B------:R-:W-:Y:S01]  /*52d0*/  LOP3.LUT R116, R2.reuse, 0x3a, R163.reuse, 0xfe, !PT ;  /* 0x0000003a02747812 */ /* 0x140fe200078efea3 */
[----:B------:R-:W-:Y:S01]  /*52e0*/  IMAD.MOV.U32 R6, RZ, RZ, R64 ;  /* 0x000000ffff067224 */ /* 0x000fe200078e0040 */
[C-C-:B------:R-:W-:Y:S01]  /*52f0*/  LOP3.LUT R114, R2.reuse, 0x3e, R163.reuse, 0xfe, !PT ;  /* 0x0000003e02727812 */ /* 0x140fe200078efea3 */
[----:B------:R-:W-:Y:S01]  /*5300*/  IMAD.MOV.U32 R7, RZ, RZ, R44 ;  /* 0x000000ffff077224 */ /* 0x000fe200078e002c */
[C-C-:B------:R-:W-:Y:S01]  /*5310*/  LOP3.LUT R113, R2.reuse, 0x40, R163.reuse, 0xfe, !PT ;  /* 0x0000004002717812 */ /* 0x140fe200078efea3 */
[----:B--2---:R-:W-:Y:S01]  /*5320*/  IMAD.MOV.U32 R12, RZ, RZ, R62 ;  /* 0x000000ffff0c7224 */ /* 0x004fe200078e003e */
[----:B------:R-:W-:Y:S01]  /*5330*/  LOP3.LUT R62, R3, 0x20, RZ, 0x3c, !PT ;  /* 0x00000020033e7812 */ /* 0x000fe200078e3cff */
[----:B------:R-:W-:Y:S01]  /*5340*/  IMAD.MOV.U32 R13, RZ, RZ, R70 ;  /* 0x000000ffff0d7224 */ /* 0x000fe200078e0046 */
[----:B------:R1:W-:Y:S01]  /*5350*/  STS.128 [R128+0x100], R4 ;  /* 0x0001000480007388 */ /* 0x0003e20000000c00 */
[----:B------:R-:W-:Y:S01]  /*5360*/  IMAD.MOV.U32 R14, RZ, RZ, R74 ;  /* 0x000000ffff0e7224 */ /* 0x000fe200078e004a */
[C-C-:B------:R-:W-:Y:S01]  /*5370*/  LOP3.LUT R112, R2.reuse, 0x42, R163.reuse, 0xfe, !PT ;  /* 0x0000004202707812 */ /* 0x140fe200078efea3 */
[----:B------:R-:W-:Y:S01]  /*5380*/  IMAD.MOV.U32 R15, RZ, RZ, R78 ;  /* 0x000000ffff0f7224 */ /* 0x000fe200078e004e */
[C-C-:B------:R-:W-:Y:S01]  /*5390*/  LOP3.LUT R102, R2.reuse, 0x56, R163.reuse, 0xfe, !PT ;  /* 0x0000005602667812 */ /* 0x140fe200078efea3 */
[----:B---3--:R-:W-:Y:S01]  /*53a0*/  IMAD.MOV.U32 R11, RZ, RZ, R76 ;  /* 0x000000ffff0b7224 */ /* 0x008fe200078e004c */
[C---:B------:R-:W-:Y:S01]  /*53b0*/  LOP3.LUT R101, R2.reuse, 0x58, R163, 0xfe, !PT ;  /* 0x0000005802657812 */ /* 0x040fe200078efea3 */
[----:B----4-:R-:W-:Y:S01]  /*53c0*/  IMAD.MOV.U32 R19, RZ, RZ, R88 ;  /* 0x000000ffff137224 */ /* 0x010fe200078e0058 */
[----:B------:R2:W-:Y:S01]  /*53d0*/  STS.128 [R128+0x280], R12 ;  /* 0x0002800c80007388 */ /* 0x0005e20000000c00 */
[----:B-----5:R-:W-:Y:S01]  /*53e0*/  IMAD.MOV.U32 R23, RZ, RZ, R89 ;  /* 0x000000ffff177224 */ /* 0x020fe200078e0059 */
[C---:B------:R-:W-:Y:S01]  /*53f0*/  LOP3.LUT R100, R2.reuse, 0x5a, R163, 0xfe, !PT ;  /* 0x0000005a02647812 */ /* 0x040fe200078efea3 */
[----:B------:R-:W-:Y:S01]  /*5400*/  IMAD.MOV.U32 R110, RZ, RZ, R103 ;  /* 0x000000ffff6e7224 */ /* 0x000fe200078e0067 */
[C---:B------:R-:W-:Y:S01]  /*5410*/  LOP3.LUT R103, R2.reuse, 0x54, R163, 0xfe, !PT ;  /* 0x0000005402677812 */ /* 0x040fe200078efea3 */
[----:B------:R-:W-:Y:S01]  /*5420*/  IMAD.MOV.U32 R44, RZ, RZ, R115 ;  /* 0x000000ffff2c7224 */ /* 0x000fe200078e0073 */
[C---:B------:R-:W-:Y:S01]  /*5430*/  LOP3.LUT R115, R2.reuse, 0x3c, R163, 0xfe, !PT ;  /* 0x0000003c02737812 */ /* 0x040fe200078efea3 */
[----:B------:R-:W-:Y:S01]  /*5440*/  IMAD.MOV.U32 R45, RZ, RZ, R119 ;  /* 0x000000ffff2d7224 */ /* 0x000fe200078e0077 */
[----:B------:R3:W-:Y:S01]  /*5450*/  STS.128 [R128+0x480], R108 ;  /* 0x0004806c80007388 */ /* 0x0007e20000000c00 */
[----:B-1----:R-:W-:Y:S01]  /*5460*/  IMAD.MOV.U32 R7, RZ, RZ, R77 ;  /* 0x000000ffff077224 */ /* 0x002fe200078e004d */
[C---:B------:R-:W-:Y:S01]  /*5470*/  LOP3.LUT R119, R2.reuse, 0x34, R163, 0xfe, !PT ;  /* 0x0000003402777812 */ /* 0x040fe200078efea3 */
[----:B------:R-:W-:Y:S01]  /*5480*/  IMAD.MOV.U32 R46, RZ, RZ, R67 ;  /* 0x000000ffff2e7224 */ /* 0x000fe200078e0043 */
[C-C-:B------:R-:W-:Y:S01]  /*5490*/  LOP3.LUT R67, R2.reuse, 0x14, R163.reuse, 0xfe, !PT ;  /* 0x0000001402437812 */ /* 0x140fe200078efea3 */
[----:B------:R-:W-:Y:S01]  /*54a0*/  IMAD.MOV.U32 R8, RZ, RZ, R60 ;  /* 0x000000ffff087224 */ /* 0x000fe200078e003c */
[C-C-:B------:R-:W-:Y:S01]  /*54b0*/  LOP3.LUT R60, R2.reuse, 0x12, R163.reuse, 0xfe, !PT ;  /* 0x00000012023c7812 */ /* 0x140fe200078efea3 */
[----:B------:R-:W-:Y:S01]  /*54c0*/  IMAD.MOV.U32 R9, RZ, RZ, R68 ;  /* 0x000000ffff097224 */ /* 0x000fe200078e0044 */
[----:B------:R1:W-:Y:S01]  /*54d0*/  STS.128 [R128+0x580], R44 ;  /* 0x0005802c80007388 */ /* 0x0003e20000000c00 */
[----:B--2---:R-:W-:Y:S01]  /*54e0*/  IMAD.MOV.U32 R15, RZ, RZ, R90 ;  /* 0x000000ffff0f7224 */ /* 0x004fe200078e005a */
[C-C-:B------:R-:W-:Y:S01]  /*54f0*/  LOP3.LUT R99, R2.reuse, 0x5c, R163.reuse, 0xfe, !PT ;  /* 0x0000005c02637812 */ /* 0x140fe200078efea3 */
[----:B------:R-:W-:Y:S01]  /*5500*/  IMAD.MOV.U32 R10, RZ, RZ, R72 ;  /* 0x000000ffff0a7224 */ /* 0x000fe200078e0048 */
[C---:B------:R-:W-:Y:S01]  /*5510*/  LOP3.LUT R74, R2.reuse, 0x6e, R163, 0xfe, !PT ;  /* 0x0000006e024a7812 */ /* 0x040fe200078efea3 */
[----:B------:R-:W-:Y:S01]  /*5520*/  IMAD.MOV.U32 R4, RZ, RZ, R61 ;  /* 0x000000ffff047224 */ /* 0x000fe200078e003d */
[C---:B------:R-:W-:Y:S01]  /*5530*/  LOP3.LUT R61, R2.reuse, 0x10, R163, 0xfe, !PT ;  /* 0x00000010023d7812 */ /* 0x040fe200078efea3 */
[----:B------:R-:W-:Y:S01]  /*5540*/  IMAD.MOV.U32 R5, RZ, RZ, R69 ;  /* 0x000000ffff057224 */ /* 0x000fe200078e0045 */
[----:B------:R2:W-:Y:S01]  /*5550*/  STS.128 [R128+0x200], R8 ;  /* 0x0002000880007388 */ /* 0x0005e20000000c00 */
[----:B------:R-:W-:Y:S01]  /*5560*/  IMAD.MOV.U32 R6, RZ, RZ, R73 ;  /* 0x000000ffff067224 */ /* 0x000fe200078e0049 */
[C---:B---3--:R-:W-:Y:S01]  /*5570*/  LOP3.LUT R111, R2.reuse, 0x44, R163, 0xfe, !PT ;  /* 0x00000044026f7812 */ /* 0x048fe200078efea3 */
[----:B------:R-:W-:Y:S01]  /*5580*/  IMAD.MOV.U32 R76, RZ, RZ, R63 ;  /* 0x000000ffff4c7224 */ /* 0x000fe200078e003f */
[C---:B------:R-:W-:Y:S01]  /*5590*/  LOP3.LUT R110, R2.reuse, 0x46, R163, 0xfe, !PT ;  /* 0x00000046026e7812 */ /* 0x040fe200078efea3 */
[----:B------:R-:W-:Y:S01]  /*55a0*/  IMAD.MOV.U32 R77, RZ, RZ, R71 ;  /* 0x000000ffff4d7224 */ /* 0x000fe200078e0047 */
[----:B------:R-:W-:Y:S01]  /*55b0*/  STS.128 [R128+0x600], R4 ;  /* 0x0006000480007388 */ /* 0x000fe20000000c00 */
[----:B------:R-:W-:Y:S01]  /*55c0*/  IMAD.MOV.U32 R78, RZ, RZ, R75 ;  /* 0x000000ffff4e7224 */ /* 0x000fe200078e004b */
[C-C-:B-1----:R-:W-:Y:S01]  /*55d0*/  LOP3.LUT R47, R2.reuse, 0xc, R163.reuse, 0xfe, !PT ;  /* 0x0000000c022f7812 */ /* 0x142fe200078efea3 */
[----:B------:R-:W-:Y:S01]  /*55e0*/  IMAD.MOV.U32 R16, RZ, RZ, R80 ;  /* 0x000000ffff107224 */ /* 0x000fe200078e0050 */
[C-C-:B------:R-:W-:Y:S01]  /*55f0*/  LOP3.LUT R46, R2.reuse, 0xe, R163.reuse, 0xfe, !PT ;  /* 0x0000000e022e7812 */ /* 0x140fe200078efea3 */
[----:B------:R-:W-:Y:S01]  /*5600*/  IMAD.MOV.U32 R17, RZ, RZ, R84 ;  /* 0x000000ffff117224 */ /* 0x000fe200078e0054 */
[----:B------:R-:W-:Y:S01]  /*5610*/  STS.128 [R128+0x680], R76 ;  /* 0x0006804c80007388 */ /* 0x000fe20000000c00 */
[----:B------:R-:W-:Y:S01]  /*5620*/  IMAD.MOV.U32 R18, RZ, RZ, R104 ;  /* 0x000000ffff127224 */ /* 0x000fe200078e0068 */
[C---:B------:R-:W-:Y:S01]  /*5630*/  LOP3.LUT R109, R2.reuse, 0x48, R163, 0xfe, !PT ;  /* 0x00000048026d7812 */ /* 0x040fe200078efea3 */
[----:B------:R-:W-:Y:S01]  /*5640*/  IMAD.MOV.U32 R20, RZ, RZ, R81 ;  /* 0x000000ffff147224 */ /* 0x000fe200078e0051 */
[----:B--2---:R-:W-:Y:S01]  /*5650*/  LOP3.LUT R8, R2, R163, RZ, 0xfc, !PT ;  /* 0x000000a302087212 */ /* 0x004fe200078efcff */
[----:B------:R-:W-:Y:S01]  /*5660*/  IMAD.MOV.U32 R21, RZ, RZ, R85 ;  /* 0x000000ffff157224 */ /* 0x000fe200078e0055 */
[----:B------:R-:W-:Y:S01]  /*5670*/  STS.128 [R128+0x300], R16 ;  /* 0x0003001080007388 */ /* 0x000fe20000000c00 */
[----:B------:R-:W-:Y:S01]  /*5680*/  IMAD.MOV.U32 R22, RZ, RZ, R105 ;  /* 0x000000ffff167224 */ /* 0x000fe200078e0069 */
[----:B------:R-:W-:Y:S01]  /*5690*/  ISETP.LT.AND P1, PT, R8, c[0x0][0x17c], !P0 ;  /* 0x00005f0008007a0c */ /* 0x000fe20004721270 */
[----:B------:R-:W-:Y:S01]  /*56a0*/  IMAD.MOV.U32 R12, RZ, RZ, R82 ;  /* 0x000000ffff0c7224 */ /* 0x000fe200078e0052 */
[C-C-:B------:R-:W-:Y:S01]  /*56b0*/  LOP3.LUT R11, R2.reuse, 0x6, R163.reuse, 0xfe, !PT ;  /* 0x00000006020b7812 */ /* 0x140fe200078efea3 */
[----:B------:R-:W-:Y:S01]  /*56c0*/  IMAD.MOV.U32 R13, RZ, RZ, R86 ;  /* 0x000000ffff0d7224 */ /* 0x000fe200078e0056 */
[----:B------:R-:W-:Y:S01]  /*56d0*/  STS.128 [R128+0x700], R20 ;  /* 0x0007001480007388 */ /* 0x000fe20000000c00 */
[----:B------:R-:W-:Y:S01]  /*56e0*/  IMAD.MOV.U32 R14, RZ, RZ, R106 ;  /* 0x000000ffff0e7224 */ /* 0x000fe200078e006a */
[C---:B------:R-:W-:Y:S01]  /*56f0*/  LOP3.LUT R10, R2.reuse, 0x8, R163, 0xfe, !PT ;  /* 0x00000008020a7812 */ /* 0x040fe200078efea3 */
[----:B------:R-:W-:Y:S01]  /*5700*/  IMAD.MOV.U32 R88, RZ, RZ, R83 ;  /* 0x000000ffff587224 */ /* 0x000fe200078e0053 */
[----:B------:R-:W-:Y:S01]  /*5710*/  LOP3.LUT R83, R2, 0x1e, R163, 0xfe, !PT ;  /* 0x0000001e02537812 */ /* 0x000fe200078efea3 */
[----:B------:R-:W-:Y:S01]  /*5720*/  IMAD.MOV.U32 R89, RZ, RZ, R87 ;  /* 0x000000ffff597224 */ /* 0x000fe200078e0057 */
[----:B------:R1:W-:Y:S01]  /*5730*/  STS.128 [R128+0x380], R12 ;  /* 0x0003800c80007388 */ /* 0x0003e20000000c00 */
[----:B------:R-:W-:Y:S01]  /*5740*/  IMAD.MOV.U32 R90, RZ, RZ, R107 ;  /* 0x000000ffff5a7224 */ /* 0x000fe200078e006b */
[----:B------:R-:W-:Y:S01]  /*5750*/  ISETP.LT.AND P4, PT, R10, c[0x0][0x17c], !P0 ;  /* 0x00005f000a007a0c */ /* 0x000fe20004781270 */
[----:B------:R-:W-:Y:S01]  /*5760*/  IMAD R9, R0, c[0x0][0x194], RZ ;  /* 0x0000650000097a24 */ /* 0x000fe200078e02ff */
[--C-:B------:R-:W-:Y:S01]  /*5770*/  LOP3.LUT R108, R2, 0x4a, R163.reuse, 0xfe, !PT ;  /* 0x0000004a026c7812 */ /* 0x100fe200078efea3 */
[----:B------:R-:W-:Y:S01]  /*5780*/  IMAD R95, R8, c[0x0][0x198], RZ ;  /* 0x00006600085f7a24 */ /* 0x000fe200078e02ff */
[----:B------:R2:W-:Y:S01]  /*5790*/  STS.128 [R128+0x780], R88 ;  /* 0x0007805880007388 */ /* 0x0005e20000000c00 */
[----:B------:R-:W-:Y:S01]  /*57a0*/  IMAD R39, R11, c[0x0][0x198], RZ ;  /* 0x000066000b277a24 */ /* 0x000fe200078e02ff */
[C---:B------:R-:W-:Y:S01]  /*57b0*/  LEA R68, P2, R9.reuse, c[0x0][0x170], 0x2 ;  /* 0x00005c0009447a11 */ /* 0x040fe200078410ff */
[----:B------:R-:W-:Y:S01]  /*57c0*/  IMAD R49, R10, c[0x0][0x198], RZ ;  /* 0x000066000a317a24 */ /* 0x000fe200078e02ff */
[----:B------:R-:W-:Y:S01]  /*57d0*/  BAR.SYNC.DEFER_BLOCKING 0x0 ;  /* 0x0000000000007b1d */ /* 0x000fe20000010000 */
[----:B------:R-:W-:Y:S01]  /*57e0*/  IMAD R55, R48, c[0x0][0x198], RZ ;  /* 0x0000660030377a24 */ /* 0x000fe200078e02ff */
[----:B------:R-:W-:Y:S01]  /*57f0*/  LEA.HI.X.SX32 R0, R9, c[0x0][0x174], 0x2, P2 ;  /* 0x00005d0009007a11 */ /* 0x000fe200010f16ff */
[----:B------:R-:W-:Y:S01]  /*5800*/  IMAD R59, R47, c[0x0][0x198], RZ ;  /* 0x000066002f3b7a24 */ /* 0x000fe200078e02ff */
[----:B------:R-:W-:Y:S01]  /*5810*/  LEA R8, P2, R95, R68, 0x2 ;  /* 0x000000445f087211 */ /* 0x000fe200078410ff */
[----:B------:R-:W-:Y:S01]  /*5820*/  IMAD R63, R46, c[0x0][0x198], RZ ;  /* 0x000066002e3f7a24 */ /* 0x000fe200078e02ff */
[--C-:B-1----:R-:W-:Y:S01]  /*5830*/  LOP3.LUT R13, R2, 0x2, R163.reuse, 0xfe, !PT ;  /* 0x00000002020d7812 */ /* 0x102fe200078efea3 */
[----:B------:R-:W-:Y:S01]  /*5840*/  IMAD R85, R61, c[0x0][0x198], RZ ;  /* 0x000066003d557a24 */ /* 0x000fe200078e02ff */
[----:B------:R-:W-:Y:S01]  /*5850*/  LEA.HI.X.SX32 R9, R95, R0, 0x2, P2 ;  /* 0x000000005f097211 */ /* 0x000fe200010f16ff */
[----:B------:R-:W-:Y:S01]  /*5860*/  IMAD R87, R60, c[0x0][0x198], RZ ;  /* 0x000066003c577a24 */ /* 0x000fe200078e02ff */
[----:B------:R-:W-:-:S02]  /*5870*/  LOP3.LUT R12, R2, 0x4, R163, 0xfe, !PT ;  /* 0x00000004020c7812 */ /* 0x000fc400078efea3 */
[----:B------:R-:W-:Y:S01]  /*5880*/  ISETP.LT.AND P2, PT, R11, c[0x0][0x17c], !P0 ;  /* 0x00005f000b007a0c */ /* 0x000fe20004741270 */
[----:B--2---:R-:W-:Y:S01]  /*5890*/  IMAD R89, R67, c[0x0][0x198], RZ ;  /* 0x0000660043597a24 */ /* 0x004fe200078e02ff */
[C---:B------:R-:W-:Y:S01]  /*58a0*/  ISETP.LT.AND P3, PT, R12.reuse, c[0x0][0x17c], !P0 ;  /* 0x00005f000c007a0c */ /* 0x040fe20004761270 */
[----:B------:R-:W-:Y:S01]  /*58b0*/  IMAD R37, R12, c[0x0][0x198], RZ ;  /* 0x000066000c257a24 */ /* 0x000fe200078e02ff */
[C-C-:B------:R-:W-:Y:S02]  /*58c0*/  LOP3.LUT R91, R2.reuse, 0x18, R163.reuse, 0xfe, !PT ;  /* 0x00000018025b7812 */ /* 0x140fe400078efea3 */
[C-C-:B------:R-:W-:Y:S02]  /*58d0*/  LOP3.LUT R128, R2.reuse, 0x22, R163.reuse, 0xfe, !PT ;  /* 0x0000002202807812 */ /* 0x140fe400078efea3 */
[----:B------:R-:W-:Y:S01]  /*58e0*/  LEA R42, P5, R37, R68, 0x2 ;  /* 0x00000044252a7211 */ /* 0x000fe200078a10ff */
[----:B------:R-:W-:Y:S01]  /*58f0*/  IMAD R97, R91, c[0x0][0x198], RZ ;  /* 0x000066005b617a24 */ /* 0x000fe200078e02ff */
[----:B------:R-:W-:Y:S01]  /*5900*/  LOP3.LUT R107, R2, 0x4c, R163, 0xfe, !PT ;  /* 0x0000004c026b7812 */ /* 0x000fe200078efea3 */
[----:B------:R-:W1:Y:S01]  /*5910*/  LDS.128 R4, [R3] ;  /* 0x0000000003047984 */ /* 0x000e620000000c00 */
[----:B------:R-:W-:-:S02]  /*5920*/  LEA.HI.X.SX32 R43, R37, R0, 0x2, P5 ;  /* 0x00000000252b7211 */ /* 0x000fc400028f16ff */
[C---:B------:R-:W-:Y:S01]  /*5930*/  LEA R52, P5, R49.reuse, R68, 0x2 ;  /* 0x0000004431347211 */ /* 0x040fe200078a10ff */
[----:B------:R-:W2:Y:S01]  /*5940*/  LDS.128 R32, [R62] ;  /* 0x000000003e207984 */ /* 0x000ea20000000c00 */
[C-C-:B------:R-:W-:Y:S02]  /*5950*/  LOP3.LUT R106, R2.reuse, 0x4e, R163.reuse, 0xfe, !PT ;  /* 0x0000004e026a7812 */ /* 0x140fe400078efea3 */
[----:B------:R-:W-:Y:S01]  /*5960*/  LEA.HI.X.SX32 R53, R49, R0, 0x2, P5 ;  /* 0x0000000031357211 */ /* 0x000fe200028f16ff */
[----:B------:R-:W3:Y:S01]  /*5970*/  LDS.128 R28, [R96] ;  /* 0x00000000601c7984 */ /* 0x000ee20000000c00 */
[C---:B------:R-:W-:Y:S02]  /*5980*/  LEA R58, P5, R59.reuse, R68, 0x2 ;  /* 0x000000443b3a7211 */ /* 0x040fe400078a10ff */
[----:B------:R-:W-:Y:S01]  /*5990*/  LOP3.LUT R105, R2, 0x50, R163, 0xfe, !PT ;  /* 0x0000005002697812 */ /* 0x000fe200078efea3 */
[----:B------:R-:W4:Y:S01]  /*59a0*/  LDS.128 R24, [R98] ;  /* 0x0000000062187984 */ /* 0x000f220000000c00 */
[----:B------:R-:W-:-:S02]  /*59b0*/  LEA.HI.X.SX32 R59, R59, R0, 0x2, P5 ;  /* 0x000000003b3b7211 */ /* 0x000fc400028f16ff */
[C---:B------:R-:W-:Y:S01]  /*59c0*/  LEA R86, P5, R87.reuse, R68, 0x2 ;  /* 0x0000004457567211 */ /* 0x040fe200078a10ff */
[----:B------:R-:W5:Y:S01]  /*59d0*/  LDS.128 R20, [R3+0x800] ;  /* 0x0008000003147984 */ /* 0x000f620000000c00 */
[C-C-:B------:R-:W-:Y:S02]  /*59e0*/  LOP3.LUT R104, R2.reuse, 0x52, R163.reuse, 0xfe, !PT ;  /* 0x0000005202687812 */ /* 0x140fe400078efea3 */
[----:B------:R-:W-:Y:S01]  /*59f0*/  LEA.HI.X.SX32 R87, R87, R0, 0x2, P5 ;  /* 0x0000000057577211 */ /* 0x000fe200028f16ff */
[----:B------:R-:W2:Y:S01]  /*5a00*/  LDS.128 R16, [R62+0x800] ;  /* 0x000800003e107984 */ /* 0x000ea20000000c00 */
[C-C-:B------:R-:W-:Y:S02]  /*5a10*/  LOP3.LUT R82, R2.reuse, 0x5e, R163.reuse, 0xfe, !PT ;  /* 0x0000005e02527812 */ /* 0x140fe400078efea3 */
[C-C-:B------:R-:W-:Y:S02]  /*5a20*/  LOP3.LUT R81, R2.reuse, 0x60, R163.reuse, 0xfe, !PT ;  /* 0x0000006002517812 */ /* 0x140fe400078efea3 */
[----:B------:R-:W-:-:S02]  /*5a30*/  LOP3.LUT R80, R2, 0x62, R163, 0xfe, !PT ;  /* 0x0000006202507812 */ /* 0x000fc400078efea3 */
[C-C-:B------:R-:W-:Y:S02]  /*5a40*/  LOP3.LUT R79, R2.reuse, 0x64, R163.reuse, 0xfe, !PT ;  /* 0x00000064024f7812 */ /* 0x140fe400078efea3 */
[C-C-:B------:R-:W-:Y:S02]  /*5a50*/  LOP3.LUT R78, R2.reuse, 0x66, R163.reuse, 0xfe, !PT ;  /* 0x00000066024e7812 */ /* 0x140fe400078efea3 */
[C-C-:B------:R-:W-:Y:S02]  /*5a60*/  LOP3.LUT R77, R2.reuse, 0x68, R163.reuse, 0xfe, !PT ;  /* 0x00000068024d7812 */ /* 0x140fe400078efea3 */
[C-C-:B------:R-:W-:Y:S02]  /*5a70*/  LOP3.LUT R76, R2.reuse, 0x6a, R163.reuse, 0xfe, !PT ;  /* 0x0000006a024c7812 */ /* 0x140fe400078efea3 */
[C-C-:B------:R-:W-:Y:S02]  /*5a80*/  LOP3.LUT R75, R2.reuse, 0x6c, R163.reuse, 0xfe, !PT ;  /* 0x0000006c024b7812 */ /* 0x140fe400078efea3 */
[----:B------:R-:W-:-:S02]  /*5a90*/  LOP3.LUT R73, R2, 0x70, R163, 0xfe, !PT ;  /* 0x0000007002497812 */ /* 0x000fc400078efea3 */
[C-C-:B------:R-:W-:Y:S01]  /*5aa0*/  LOP3.LUT R72, R2.reuse, 0x72, R163.reuse, 0xfe, !PT ;  /* 0x0000007202487812 */ /* 0x140fe200078efea3 */
[----:B-1----:R1:W-:Y:S01]  /*5ab0*/  @P1 STG.E [R8.64], R4 ;  /* 0x0000000408001986 */ /* 0x0023e2000c101906 */
[C---:B------:R-:W-:Y:S02]  /*5ac0*/  ISETP.LT.AND P1, PT, R13.reuse, c[0x0][0x17c], !P0 ;  /* 0x00005f000d007a0c */ /* 0x040fe40004721270 */
[C-C-:B------:R-:W-:Y:S02]  /*5ad0*/  LOP3.LUT R71, R2.reuse, 0x74, R163.reuse, 0xfe, !PT ;  /* 0x0000007402477812 */ /* 0x140fe400078efea3 */
[C-C-:B------:R-:W-:Y:S02]  /*5ae0*/  LOP3.LUT R70, R2.reuse, 0x76, R163.reuse, 0xfe, !PT ;  /* 0x0000007602467812 */ /* 0x140fe400078efea3 */
[C-C-:B------:R-:W-:Y:S02]  /*5af0*/  LOP3.LUT R69, R2.reuse, 0x7a, R163.reuse, 0xfe, !PT ;  /* 0x0000007a02457812 */ /* 0x140fe400078efea3 */
[C-C-:B------:R-:W-:Y:S01]  /*5b00*/  LOP3.LUT R94, R2.reuse, 0x7c, R163.reuse, 0xfe, !PT ;  /* 0x0000007c025e7812 */ /* 0x140fe200078efea3 */
[----:B-1----:R-:W-:Y:S01]  /*5b10*/  IMAD R9, R13, c[0x0][0x198], RZ ;  /* 0x000066000d097a24 */ /* 0x002fe200078e02ff */
[C-C-:B------:R-:W-:Y:S01]  /*5b20*/  LOP3.LUT R4, R2.reuse, 0x78, R163.reuse, 0xfe, !PT ;  /* 0x0000007802047812 */ /* 0x140fe200078efea3 */
[----:B------:R-:W1:Y:S01]  /*5b30*/  LDS.128 R12, [R96+0x800] ;  /* 0x00080000600c7984 */ /* 0x000e620000000c00 */
[----:B------:R-:W-:-:S02]  /*5b40*/  LOP3.LUT R2, R2, 0x7e, R163, 0xfe, !PT ;  /* 0x0000007e02027812 */ /* 0x000fc400078efea3 */
[----:B------:R-:W-:-:S04]  /*5b50*/  LEA R40, P6, R9, R68, 0x2 ;  /* 0x0000004409287211 */ /* 0x000fc800078c10ff */
[----:B------:R-:W-:Y:S02]  /*5b60*/  LEA.HI.X.SX32 R41, R9, R0, 0x2, P6 ;  /* 0x0000000009297211 */ /* 0x000fe400030f16ff */
[----:B------:R-:W1:Y:S01]  /*5b70*/  LDS.128 R8, [R98+0x800] ;  /* 0x0008000062087984 */ /* 0x000e620000000c00 */
[----:B------:R-:W-:-:S03]  /*5b80*/  LEA R44, P6, R39, R68, 0x2 ;  /* 0x00000044272c7211 */ /* 0x000fc600078c10ff */
[----:B--2---:R-:W-:Y:S01]  /*5b90*/  @P1 STG.E [R40.64], R32 ;  /* 0x0000002028001986 */ /* 0x004fe2000c101906 */
[----:B------:R-:W-:Y:S02]  /*5ba0*/  LEA.HI.X.SX32 R45, R39, R0, 0x2, P6 ;  /* 0x00000000272d7211 */ /* 0x000fe400030f16ff */
[----:B------:R-:W-:Y:S01]  /*5bb0*/  ISETP.LT.AND P1, PT, R46, c[0x0][0x17c], !P0 ;  /* 0x00005f002e007a0c */ /* 0x000fe20004721270 */
[----:B------:R-:W2:Y:S01]  /*5bc0*/  LDS.128 R36, [R3+0x1000] ;  /* 0x0010000003247984 */ /* 0x000ea20000000c00 */
[----:B------:R-:W-:-:S03]  /*5bd0*/  LEA R64, P6, R63, R68, 0x2 ;  /* 0x000000443f407211 */ /* 0x000fc600078c10ff */
[----:B---3--:R-:W-:Y:S01]  /*5be0*/  @P3 STG.E [R42.64], R28 ;  /* 0x0000001c2a003986 */ /* 0x008fe2000c101906 */
[----:B------:R-:W-:Y:S02]  /*5bf0*/  ISETP.LT.AND P3, PT, R48, c[0x0][0x17c], !P0 ;  /* 0x00005f0030007a0c */ /* 0x000fe40004761270 */
[----:B------:R-:W-:Y:S01]  /*5c00*/  LEA.HI.X.SX32 R65, R63, R0, 0x2, P6 ;  /* 0x000000003f417211 */ /* 0x000fe200030f16ff */
[----:B----4-:R-:W-:Y:S01]  /*5c10*/  @P2 STG.E [R44.64], R24 ;  /* 0x000000182c002986 */ /* 0x010fe2000c101906 */
[----:B------:R-:W-:Y:S02]  /*5c20*/  LEA R56, P2, R55, R68, 0x2 ;  /* 0x0000004437387211 */ /* 0x000fe400078410ff */
[----:B------:R-:W-:Y:S01]  /*5c30*/  ISETP.LT.AND P6, PT, R61, c[0x0][0x17c], !P0 ;  /* 0x00005f003d007a0c */ /* 0x000fe200047c1270 */
[----:B-----5:R-:W-:Y:S01]  /*5c40*/  @P4 STG.E [R52.64], R20 ;  /* 0x0000001434004986 */ /* 0x020fe2000c101906 */
[----:B------:R-:W-:Y:S02]  /*5c50*/  ISETP.LT.AND P4, PT, R47, c[0x0][0x17c], !P0 ;  /* 0x00005f002f007a0c */ /* 0x000fe40004781270 */
[----:B------:R-:W-:Y:S01]  /*5c60*/  LEA.HI.X.SX32 R57, R55, R0, 0x2, P2 ;  /* 0x0000000037397211 */ /* 0x000fe200010f16ff */
[----:B------:R-:W3:Y:S01]  /*5c70*/  LDS.128 R48, [R62+0x1000] ;  /* 0x001000003e307984 */ /* 0x000ee20000000c00 */
[----:B------:R-:W-:-:S03]  /*5c80*/  ISETP.LT.AND P2, PT, R54, c[0x0][0x17c], !P0 ;  /* 0x00005f0036007a0c */ /* 0x000fc60004741270 */
[----:B------:R-:W4:Y:S04]  /*5c90*/  LDS.128 R44, [R96+0x1000] ;  /* 0x00100000602c7984 */ /* 0x000f280000000c00 */
[----:B------:R-:W-:Y:S01]  /*5ca0*/  @P3 STG.E [R56.64], R16 ;  /* 0x0000001038003986 */ /* 0x000fe2000c101906 */
[----:B------:R-:W-:-:S03]  /*5cb0*/  ISETP.LT.AND P3, PT, R67, c[0x0][0x17c], !P0 ;  /* 0x00005f0043007a0c */ /* 0x000fc60004761270 */
[----:B------:R-:W5:Y:S04]  /*5cc0*/  LDS.128 R40, [R98+0x1000] ;  /* 0x0010000062287984 */ /* 0x000f680000000c00 */
[----:B-1----:R-:W-:Y:S01]  /*5cd0*/  @P4 STG.E [R58.64], R12 ;  /* 0x0000000c3a004986 */ /* 0x002fe2000c101906 */
[----:B------:R-:W-:-:S03]  /*5ce0*/  ISETP.LT.AND P4, PT, R60, c[0x0][0x17c], !P0 ;  /* 0x00005f003c007a0c */ /* 0x000fc60004781270 */
[----:B------:R1:W5:Y:S04]  /*5cf0*/  LDS.128 R52, [R3+0x1800] ;  /* 0x0018000003347984 */ /* 0x0003680000000c00 */
[----:B------:R-:W5:Y:S04]  /*5d00*/  LDS.128 R60, [R62+0x1800] ;  /* 0x001800003e3c7984 */ /* 0x000f680000000c00 */
[----:B------:R-:W-:Y:S01]  /*5d10*/  @P1 STG.E [R64.64], R8 ;  /* 0x0000000840001986 */ /* 0x000fe2000c101906 */
[----:B------:R-:W-:Y:S01]  /*5d20*/  LEA R84, P1, R85, R68, 0x2 ;  /* 0x0000004455547211 */ /* 0x000fe200078210ff */
[----:B-1----:R-:W-:-:S02]  /*5d30*/  IMAD R3, R66, c[0x0][0x198], RZ ;  /* 0x0000660042037a24 */ /* 0x002fc400078e02ff */
[----:B------:R-:W1:Y:S01]  /*5d40*/  LDS.128 R56, [R96+0x1800] ;  /* 0x0018000060387984 */ /* 0x000e620000000c00 */
[----:B------:R-:W-:Y:S02]  /*5d50*/  LEA.HI.X.SX32 R85, R85, R0, 0x2, P1 ;  /* 0x0000000055557211 */ /* 0x000fe400008f16ff */
[----:B------:R-:W-:Y:S02]  /*5d60*/  ISETP.LT.AND P1, PT, R66, c[0x0][0x17c], !P0 ;  /* 0x00005f0042007a0c */ /* 0x000fe40004721270 */
[----:B------:R-:W1:Y:S01]  /*5d70*/  LDS.128 R64, [R98+0x1800] ;  /* 0x0018000062407984 */ /* 0x000e620000000c00 */
[----:B------:R-:W-:-:S03]  /*5d80*/  LEA R90, P5, R3, R68, 0x2 ;  /* 0x00000044035a7211 */ /* 0x000fc600078a10ff */
[----:B--2---:R2:W-:Y:S01]  /*5d90*/  @P6 STG.E [R84.64], R36 ;  /* 0x0000002454006986 */ /* 0x0045e2000c101906 */
[----:B------:R-:W-:-:S03]  /*5da0*/  LEA R88, P6, R89, R68, 0x2 ;  /* 0x0000004459587211 */ /* 0x000fc600078c10ff */
[----:B---3--:R3:W-:Y:S01]  /*5db0*/  @P4 STG.E [R86.64], R48 ;  /* 0x0000003056004986 */ /* 0x0087e2000c101906 */
[-C--:B------:R-:W-:Y:S02]  /*5dc0*/  LEA.HI.X.SX32 R89, R89, R0.reuse, 0x2, P6 ;  /* 0x0000000059597211 */ /* 0x080fe400030f16ff */
[----:B------:R-:W-:Y:S02]  /*5dd0*/  ISETP.LT.AND P6, PT, R91, c[0x0][0x17c], !P0 ;  /* 0x00005f005b007a0c */ /* 0x000fe400047c1270 */
[----:B------:R-:W-:Y:S01]  /*5de0*/  LEA.HI.X.SX32 R91, R3, R0, 0x2, P5 ;  /* 0x00000000035b7211 */ /* 0x000fe200028f16ff */
[----:B----4-:R4:W-:Y:S01]  /*5df0*/  @P3 STG.E [R88.64], R44 ;  /* 0x0000002c58003986 */ /* 0x0109e2000c101906 */
[C---:B------:R-:W-:Y:S01]  /*5e00*/  ISETP.LT.AND P5, PT, R93.reuse, c[0x0][0x17c], !P0 ;  /* 0x00005f005d007a0c */ /* 0x040fe200047a1270 */
[----:B------:R-:W-:Y:S01]  /*5e10*/  IMAD R93, R93, c[0x0][0x198], RZ ;  /* 0x000066005d5d7a24 */ /* 0x000fe200078e02ff */
[C---:B--2---:R-:W-:Y:S01]  /*5e20*/  LEA R84, P3, R97.reuse, R68, 0x2 ;  /* 0x0000004461547211 */ /* 0x044fe200078610ff */
[C---:B------:R-:W-:Y:S01]  /*5e30*/  IMAD R3, R92.reuse, c[0x0][0x198], RZ ;  /* 0x000066005c037a24 */ /* 0x040fe200078e02ff */
[----:B------:R-:W-:Y:S01]  /*5e40*/  ISETP.LT.AND P4, PT, R92, c[0x0][0x17c], !P0 ;  /* 0x00005f005c007a0c */ /* 0x000fe20004781270 */
[----:B-----5:R-:W-:Y:S01]  /*5e50*/  @P1 STG.E [R90.64], R40 ;  /* 0x000000285a001986 */ /* 0x020fe2000c101906 */
[----:B------:R-:W-:Y:S01]  /*5e60*/  LEA.HI.X.SX32 R85, R97, R0, 0x2, P3 ;  /* 0x0000000061557211 */ /* 0x000fe200018f16ff */
[----:B------:R-:W-:Y:S01]  /*5e70*/  IMAD.MOV.U32 R36, RZ, RZ, c[0x0][0x198] ;  /* 0x00006600ff247624 */ /* 0x000fe200078e00ff */
[----:B------:R-:W-:-:S02]  /*5e80*/  LEA R92, P3, R93, R68, 0x2 ;  /* 0x000000445d5c7211 */ /* 0x000fc400078610ff */
[----:B------:R-:W-:Y:S01]  /*5e90*/  ISETP.LT.AND P1, PT, R128, c[0x0][0x17c], !P0 ;  /* 0x00005f0080007a0c */ /* 0x000fe20004721270 */
[----:B------:R2:W-:Y:S01]  /*5ea0*/  @P6 STG.E [R84.64], R52 ;  /* 0x0000003454006986 */ /* 0x0005e2000c101906 */
[----:B------:R-:W-:Y:S01]  /*5eb0*/  LEA.HI.X.SX32 R93, R93, R0, 0x2, P3 ;  /* 0x000000005d5d7211 */ /* 0x000fe200018f16ff */
[----:B------:R-:W-:Y:S01]  /*5ec0*/  IMAD R95, R36, 0x20, R95 ;  /* 0x00000020245f7824 */ /* 0x000fe200078e025f */
[C---:B------:R-:W-:Y:S01]  /*5ed0*/  ISETP.LT.AND P3, PT, R83.reuse, c[0x0][0x17c], !P0 ;  /* 0x00005f0053007a0c */ /* 0x040fe20004761270 */
[----:B------:R-:W-:Y:S01]  /*5ee0*/  IMAD R83, R83, c[0x0][0x198], RZ ;  /* 0x0000660053537a24 */ /* 0x000fe200078e02ff */
[-C--:B---3--:R-:W-:Y:S01]  /*5ef0*/  LEA R86, P6, R3, R68.reuse, 0x2 ;  /* 0x0000004403567211 */ /* 0x088fe200078c10ff */
[----:B------:R-:W-:Y:S03]  /*5f00*/  @P5 STG.E [R92.64], R60 ;  /* 0x0000003c5c005986 */ /* 0x000fe6000c101906 */
[----:B----4-:R-:W-:-:S02]  /*5f10*/  LEA R88, P5, R83, R68, 0x2 ;  /* 0x0000004453587211 */ /* 0x010fc400078a10ff */
[-C--:B------:R-:W-:Y:S01]  /*5f20*/  LEA.HI.X.SX32 R87, R3, R0.reuse, 0x2, P6 ;  /* 0x0000000003577211 */ /* 0x080fe200030f16ff */
[C---:B------:R-:W-:Y:S01]  /*5f30*/  IMAD R3, R36.reuse, 0x2, R95 ;  /* 0x0000000224037824 */ /* 0x040fe200078e025f */
[----:B------:R-:W-:Y:S02]  /*5f40*/  LEA.HI.X.SX32 R89, R83, R0, 0x2, P5 ;  /* 0x0000000053597211 */ /* 0x000fe400028f16ff */
[-C--:B--2---:R-:W-:Y:S01]  /*5f50*/  LEA R84, P6, R95, R68.reuse, 0x2 ;  /* 0x000000445f547211 */ /* 0x084fe200078c10ff */
[----:B-1----:R1:W-:Y:S01]  /*5f60*/  @P4 STG.E [R86.64], R56 ;  /* 0x0000003856004986 */ /* 0x0023e2000c101906 */
[----:B------:R-:W-:Y:S01]  /*5f70*/  IMAD R83, R36, 0x2, R3 ;  /* 0x0000000224537824 */ /* 0x000fe200078e0203 */
[----:B------:R-:W-:Y:S02]  /*5f80*/  ISETP.LT.AND P5, PT, R127, c[0x0][0x17c], !P0 ;  /* 0x00005f007f007a0c */ /* 0x000fe400047a1270 */
[----:B------:R2:W-:Y:S01]  /*5f90*/  @P3 STG.E [R88.64], R64 ;  /* 0x0000004058003986 */ /* 0x0005e2000c101906 */
[----:B------:R-:W-:-:S02]  /*5fa0*/  LEA R90, P3, R3, R68, 0x2 ;  /* 0x00000044035a7211 */ /* 0x000fc400078610ff */
[-C--:B------:R-:W-:Y:S02]  /*5fb0*/  LEA.HI.X.SX32 R85, R95, R0.reuse, 0x2, P6 ;  /* 0x000000005f557211 */ /* 0x080fe400030f16ff */
[----:B------:R-:W-:Y:S01]  /*5fc0*/  LEA.HI.X.SX32 R91, R3, R0, 0x2, P3 ;  /* 0x00000000035b7211 */ /* 0x000fe200018f16ff */
[----:B------:R-:W-:Y:S01]  /*5fd0*/  IMAD R3, R36, 0x2, R83 ;  /* 0x0000000224037824 */ /* 0x000fe200078e0253 */
[----:B------:R-:W-:Y:S01]  /*5fe0*/  ISETP.LT.AND P4, PT, R126, c[0x0][0x17c], !P0 ;  /* 0x00005f007e007a0c */ /* 0x000fe20004781270 */
[----:B------:R3:W-:Y:S01]  /*5ff0*/  @P2 STG.E [R84.64], R5 ;  /* 0x0000000554002986 */ /* 0x0007e2000c101906 */
[----:B-1----:R-:W-:Y:S02]  /*6000*/  LEA R86, P6, R83, R68, 0x2 ;  /* 0x0000004453567211 */ /* 0x002fe400078c10ff */
[----:B------:R-:W-:Y:S01]  /*6010*/  ISETP.LT.AND P3, PT, R125, c[0x0][0x17c], !P0 ;  /* 0x00005f007d007a0c */ /* 0x000fe20004761270 */
[----:B------:R1:W-:Y:S01]  /*6020*/  @P1 STG.E [R90.64], R33 ;  /* 0x000000215a001986 */ /* 0x0003e2000c101906 */
[----:B------:R-:W-:Y:S01]  /*6030*/  LEA.HI.X.SX32 R87, R83, R0, 0x2, P6 ;  /* 0x0000000053577211 */ /* 0x000fe200030f16ff */
[----:B------:R-:W-:Y:S01]  /*6040*/  IMAD R83, R36, 0x2, R3 ;  /* 0x0000000224537824 */ /* 0x000fe200078e0203 */
[----:B--2---:R-:W-:-:S02]  /*6050*/  LEA R88, P6, R3, R68, 0x2 ;  /* 0x0000004403587211 */ /* 0x004fc400078c10ff */
[----:B------:R-:W-:Y:S01]  /*6060*/  ISETP.LT.AND P2, PT, R124, c[0x0][0x17c], !P0 ;  /* 0x00005f007c007a0c */ /* 0x000fe20004741270 */
[----:B------:R2:W-:Y:S01]  /*6070*/  @P5 STG.E [R86.64], R29 ;  /* 0x0000001d56005986 */ /* 0x0005e2000c101906 */
[----:B------:R-:W-:Y:S01]  /*6080*/  LEA.HI.X.SX32 R89, R3, R0, 0x2, P6 ;  /* 0x0000000003597211 */ /* 0x000fe200030f16ff */
[C---:B------:R-:W-:Y:S01]  /*6090*/  IMAD R3, R36.reuse, 0x2, R83 ;  /* 0x0000000224037824 */ /* 0x040fe200078e0253 */
[----:B---3--:R-:W-:Y:S02]  /*60a0*/  LEA R84, P6, R83, R68, 0x2 ;  /* 0x0000004453547211 */ /* 0x008fe400078c10ff */
[----:B------:R-:W-:Y:S01]  /*60b0*/  ISETP.LT.AND P1, PT, R123, c[0x0][0x17c], !P0 ;  /* 0x00005f007b007a0c */ /* 0x000fe20004721270 */
[----:B------:R-:W-:Y:S01]  /*60c0*/  IMAD R5, R36, 0x2, R3 ;  /* 0x0000000224057824 */ /* 0x000fe200078e0203 */
[----:B------:R-:W-:Y:S01]  /*60d0*/  LEA.HI.X.SX32 R85, R83, R0, 0x2, P6 ;  /* 0x0000000053557211 */ /* 0x000fe200030f16ff */
[----:B------:R3:W-:Y:S01]  /*60e0*/  @P4 STG.E [R88.64], R25 ;  /* 0x0000001958004986 */ /* 0x0007e2000c101906 */
[----:B------:R-:W-:-:S02]  /*60f0*/  LEA R32, P6, R3, R68, 0x2 ;  /* 0x0000004403207211 */ /* 0x000fc400078c10ff */
[----:B------:R-:W-:Y:S01]  /*6100*/  ISETP.LT.AND P5, PT, R122, c[0x0][0x17c], !P0 ;  /* 0x00005f007a007a0c */ /* 0x000fe200047a1270 */
[----:B------:R4:W-:Y:S01]  /*6110*/  @P3 STG.E [R84.64], R21 ;  /* 0x0000001554003986 */ /* 0x0009e2000c101906 */
[----:B-1----:R-:W-:Y:S01]  /*6120*/  LEA.HI.X.SX32 R33, R3, R0, 0x2, P6 ;  /* 0x0000000003217211 */ /* 0x002fe200030f16ff */
[C---:B------:R-:W-:Y:S01]  /*6130*/  IMAD R3, R36.reuse, 0x2, R5 ;  /* 0x0000000224037824 */ /* 0x040fe200078e0205 */
[----:B------:R-:W-:Y:S02]  /*6140*/  LEA R28, P6, R5, R68, 0x2 ;  /* 0x00000044051c7211 */ /* 0x000fe400078c10ff */
[----:B------:R-:W-:Y:S01]  /*6150*/  ISETP.LT.AND P4, PT, R121, c[0x0][0x17c], !P0 ;  /* 0x00005f0079007a0c */ /* 0x000fe20004781270 */
[----:B------:R1:W-:Y:S01]  /*6160*/  @P2 STG.E [R32.64], R17 ;  /* 0x0000001120002986 */ /* 0x0003e2000c101906 */
[----:B--2---:R-:W-:Y:S01]  /*6170*/  LEA.HI.X.SX32 R29, R5, R0, 0x2, P6 ;  /* 0x00000000051d7211 */ /* 0x004fe200030f16ff */
[----:B------:R-:W-:Y:S01]  /*6180*/  IMAD R5, R36, 0x2, R3 ;  /* 0x0000000224057824 */ /* 0x000fe200078e0203 */
[----:B------:R-:W-:-:S02]  /*6190*/  LEA R24, P6, R3, R68, 0x2 ;  /* 0x0000004403187211 */ /* 0x000fc400078c10ff */
[----:B------:R-:W-:Y:S01]  /*61a0*/  ISETP.LT.AND P3, PT, R120, c[0x0][0x17c], !P0 ;  /* 0x00005f0078007a0c */ /* 0x000fe20004761270 */
[----:B------:R2:W-:Y:S01]  /*61b0*/  @P1 STG.E [R28.64], R13 ;  /* 0x0000000d1c001986 */ /* 0x0005e2000c101906 */
[----:B---3--:R-:W-:Y:S01]  /*61c0*/  LEA.HI.X.SX32 R25, R3, R0, 0x2, P6 ;  /* 0x0000000003197211 */ /* 0x008fe200030f16ff */
[C---:B------:R-:W-:Y:S01]  /*61d0*/  IMAD R3, R36.reuse, 0x2, R5 ;  /* 0x0000000224037824 */ /* 0x040fe200078e0205 */
[----:B------:R-:W-:Y:S02]  /*61e0*/  LEA R20, P6, R5, R68, 0x2 ;  /* 0x0000004405147211 */ /* 0x000fe400078c10ff */
[----:B------:R-:W-:Y:S01]  /*61f0*/  ISETP.LT.AND P2, PT, R119, c[0x0][0x17c], !P0 ;  /* 0x00005f0077007a0c */ /* 0x000fe20004741270 */
[----:B------:R3:W-:Y:S01]  /*6200*/  @P5 STG.E [R24.64], R9 ;  /* 0x0000000918005986 */ /* 0x0007e2000c101906 */
[----:B----4-:R-:W-:Y:S01]  /*6210*/  LEA.HI.X.SX32 R21, R5, R0, 0x2, P6 ;  /* 0x0000000005157211 */ /* 0x010fe200030f16ff */
[----:B------:R-:W-:Y:S01]  /*6220*/  IMAD R5, R36, 0x2, R3 ;  /* 0x0000000224057824 */ /* 0x000fe200078e0203 */
        /* <DEDUP_REMOVED lines=15> */
[----:B----4-:R-:W-:Y:S02]  /*6320*/  LEA R20, P6, R5, R68, 0x2 ;  /* 0x0000004405147211 */ /* 0x010fe400078c10ff */
[----:B------:R-:W-:Y:S01]  /*6330*/  ISETP.LT.AND P3, PT, R115, c[0x0][0x17c], !P0 ;  /* 0x00005f0073007a0c */ /* 0x000fe20004761270 */
[----:B------:R3:W-:Y:S01]  /*6340*/  @P1 STG.E [R8.64], R41 ;  /* 0x0000002908001986 */ /* 0x0007e2000c101906 */
[----:B------:R-:W-:Y:S01]  /*6350*/  LEA.HI.X.SX32 R21, R5, R0, 0x2, P6 ;  /* 0x0000000005157211 */ /* 0x000fe200030f16ff */
[----:B------:R-:W-:Y:S01]  /*6360*/  IMAD R5, R36, 0x2, R3 ;  /* 0x0000000224057824 */ /* 0x000fe200078e0203 */
[----:B-1----:R-:W-:-:S02]  /*6370*/  LEA R16, P6, R3, R68, 0x2 ;  /* 0x0000004403107211 */ /* 0x002fc400078c10ff */
[----:B------:R-:W-:Y:S01]  /*6380*/  ISETP.LT.AND P2, PT, R114, c[0x0][0x17c], !P0 ;  /* 0x00005f0072007a0c */ /* 0x000fe20004741270 */
[----:B------:R1:W-:Y:S01]  /*6390*/  @P5 STG.E [R20.64], R53 ;  /* 0x0000003514005986 */ /* 0x0003e2000c101906 */
[----:B------:R-:W-:Y:S01]  /*63a0*/  LEA.HI.X.SX32 R17, R3, R0, 0x2, P6 ;  /* 0x0000000003117211 */ /* 0x000fe200030f16ff */
[C---:B------:R-:W-:Y:S01]  /*63b0*/  IMAD R3, R36.reuse, 0x2, R5 ;  /* 0x0000000224037824 */ /* 0x040fe200078e0205 */
[----:B--2---:R-:W-:Y:S02]  /*63c0*/  LEA R12, P6, R5, R68, 0x2 ;  /* 0x00000044050c7211 */ /* 0x004fe400078c10ff */
[----:B------:R-:W-:Y:S01]  /*63d0*/  ISETP.LT.AND P1, PT, R113, c[0x0][0x17c], !P0 ;  /* 0x00005f0071007a0c */ /* 0x000fe20004721270 */
[----:B------:R2:W-:Y:S01]  /*63e0*/  @P4 STG.E [R16.64], R61 ;  /* 0x0000003d10004986 */ /* 0x0005e2000c101906 */
[----:B------:R-:W-:Y:S01]  /*63f0*/  LEA.HI.X.SX32 R13, R5, R0, 0x2, P6 ;  /* 0x00000000050d7211 */ /* 0x000fe200030f16ff */
[----:B------:R-:W-:Y:S01]  /*6400*/  IMAD R5, R36, 0x2, R3 ;  /* 0x0000000224057824 */ /* 0x000fe200078e0203 */
[----:B---3--:R-:W-:-:S02]  /*6410*/  LEA R8, P6, R3, R68, 0x2 ;  /* 0x0000004403087211 */ /* 0x008fc400078c10ff */
[----:B------:R-:W-:Y:S01]  /*6420*/  ISETP.LT.AND P5, PT, R112, c[0x0][0x17c], !P0 ;  /* 0x00005f0070007a0c */ /* 0x000fe200047a1270 */
[----:B------:R3:W-:Y:S01]  /*6430*/  @P3 STG.E [R12.64], R57 ;  /* 0x000000390c003986 */ /* 0x0007e2000c101906 */
[----:B------:R-:W-:Y:S01]  /*6440*/  LEA.HI.X.SX32 R9, R3, R0, 0x2, P6 ;  /* 0x0000000003097211 */ /* 0x000fe200030f16ff */
[C---:B------:R-:W-:Y:S01]  /*6450*/  IMAD R3, R36.reuse, 0x2, R5 ;  /* 0x0000000224037824 */ /* 0x040fe200078e0205 */
        /* <DEDUP_REMOVED lines=100> */
[----:B------:R-:W-:Y:S02]  /*6aa0*/  LEA R6, P6, R5, R68, 0x2 ;  /* 0x0000004405067211 */ /* 0x000fe400078c10ff */
[----:B------:R-:W-:Y:S01]  /*6ab0*/  ISETP.LT.AND P4, PT, R75, c[0x0][0x17c], !P0 ;  /* 0x00005f004b007a0c */ /* 0x000fe20004781270 */
[----:B------:R4:W-:Y:S01]  /*6ac0*/  @P2 STG.E [R8.64], R27 ;  /* 0x0000001b08002986 */ /* 0x0009e2000c101906 */
[----:B---3--:R-:W-:Y:S01]  /*6ad0*/  LEA.HI.X.SX32 R7, R5, R0, 0x2, P6 ;  /* 0x0000000005077211 */ /* 0x008fe200030f16ff */
        /* <DEDUP_REMOVED lines=11> */
[----:B----4-:R-:W-:-:S02]  /*6b90*/  LEA R8, P6, R3, R68, 0x2 ;  /* 0x0000004403087211 */ /* 0x010fc400078c10ff */
[----:B------:R-:W-:Y:S01]  /*6ba0*/  ISETP.LT.AND P1, PT, R72, c[0x0][0x17c], !P0 ;  /* 0x00005f0048007a0c */ /* 0x000fe20004721270 */
[----:B------:R-:W-:Y:S01]  /*6bb0*/  @P4 STG.E [R12.64], R15 ;  /* 0x0000000f0c004986 */ /* 0x000fe2000c101906 */
        /* <DEDUP_REMOVED lines=9> */
[C---:B------:R-:W-:Y:S01]  /*6c50*/  IMAD R19, R36.reuse, 0x2, R5 ;  /* 0x0000000224137824 */ /* 0x040fe200078e0205 */
[----:B------:R-:W-:Y:S01]  /*6c60*/  LEA.HI.X.SX32 R17, R3, R0, 0x2, P6 ;  /* 0x0000000003117211 */ /* 0x000fe200030f16ff */
[----:B------:R2:W-:Y:S01]  /*6c70*/  @P2 STG.E [R6.64], R39 ;  /* 0x0000002706002986 */ /* 0x0005e2000c101906 */
[-C--:B------:R-:W-:Y:S01]  /*6c80*/  LEA R4, P6, R5, R68.reuse, 0x2 ;  /* 0x0000004405047211 */ /* 0x080fe200078c10ff */
[----:B------:R-:W-:Y:S01]  /*6c90*/  IMAD R3, R36, 0x2, R19 ;  /* 0x0000000224037824 */ /* 0x000fe200078e0213 */
[----:B------:R-:W-:Y:S01]  /*6ca0*/  ISETP.LT.AND P4, PT, R70, c[0x0][0x17c], !P0 ;  /* 0x00005f0046007a0c */ /* 0x000fe20004781270 */
[----:B------:R3:W-:Y:S01]  /*6cb0*/  @P1 STG.E [R16.64], R51 ;  /* 0x0000003310001986 */ /* 0x0007e2000c101906 */
[----:B-1----:R-:W-:Y:S01]  /*6cc0*/  LEA R8, P1, R19, R68, 0x2 ;  /* 0x0000004413087211 */ /* 0x002fe200078210ff */
[----:B------:R-:W-:Y:S01]  /*6cd0*/  IMAD R13, R36, 0x2, R3 ;  /* 0x00000002240d7824 */ /* 0x000fe200078e0203 */
[----:B------:R-:W-:-:S02]  /*6ce0*/  LEA.HI.X.SX32 R5, R5, R0, 0x2, P6 ;  /* 0x0000000005057211 */ /* 0x000fc400030f16ff */
[----:B------:R-:W-:Y:S01]  /*6cf0*/  LEA.HI.X.SX32 R9, R19, R0, 0x2, P1 ;  /* 0x0000000013097211 */ /* 0x000fe200008f16ff */
[----:B------:R-:W-:Y:S01]  /*6d00*/  IMAD R15, R36, 0x2, R13 ;  /* 0x00000002240f7824 */ /* 0x000fe200078e020d */
[----:B------:R-:W-:Y:S01]  /*6d10*/  ISETP.LT.AND P2, PT, R69, c[0x0][0x17c], !P0 ;  /* 0x00005f0045007a0c */ /* 0x000fe20004741270 */
[----:B------:R3:W-:Y:S01]  /*6d20*/  @P5 STG.E [R4.64], R47 ;  /* 0x0000002f04005986 */ /* 0x0007e2000c101906 */
[-C--:B--2---:R-:W-:Y:S02]  /*6d30*/  LEA R6, P1, R13, R68.reuse, 0x2 ;  /* 0x000000440d067211 */ /* 0x084fe400078210ff */
[----:B------:R-:W-:Y:S01]  /*6d40*/  LEA R10, P6, R3, R68, 0x2 ;  /* 0x00000044030a7211 */ /* 0x000fe200078c10ff */
[----:B------:R3:W-:Y:S01]  /*6d50*/  @P4 STG.E [R8.64], R43 ;  /* 0x0000002b08004986 */ /* 0x0007e2000c101906 */
[----:B------:R-:W-:Y:S02]  /*6d60*/  LEA.HI.X.SX32 R7, R13, R0, 0x2, P1 ;  /* 0x000000000d077211 */ /* 0x000fe400008f16ff */
[----:B------:R-:W-:-:S02]  /*6d70*/  ISETP.LT.AND P1, PT, R94, c[0x0][0x17c], !P0 ;  /* 0x00005f005e007a0c */ /* 0x000fc40004721270 */
[----:B------:R-:W-:Y:S02]  /*6d80*/  ISETP.LT.AND P0, PT, R2, c[0x0][0x17c], !P0 ;  /* 0x00005f0002007a0c */ /* 0x000fe40004701270 */
[----:B------:R-:W-:Y:S01]  /*6d90*/  LEA.HI.X.SX32 R11, R3, R0, 0x2, P6 ;  /* 0x00000000030b7211 */ /* 0x000fe200030f16ff */
[----:B------:R-:W-:Y:S01]  /*6da0*/  IMAD R3, R36, 0x2, R15 ;  /* 0x0000000224037824 */ /* 0x000fe200078e020f */
[----:B------:R-:W-:-:S03]  /*6db0*/  LEA R12, P6, R15, R68, 0x2 ;  /* 0x000000440f0c7211 */ /* 0x000fc600078c10ff */
[----:B------:R3:W-:Y:S01]  /*6dc0*/  @P3 STG.E [R10.64], R55 ;  /* 0x000000370a003986 */ /* 0x0007e2000c101906 */
[----:B------:R-:W-:Y:S02]  /*6dd0*/  LEA.HI.X.SX32 R13, R15, R0, 0x2, P6 ;  /* 0x000000000f0d7211 */ /* 0x000fe400030f16ff */
[C---:B------:R-:W-:Y:S01]  /*6de0*/  LEA R68, P6, R3.reuse, R68, 0x2 ;  /* 0x0000004403447211 */ /* 0x040fe200078c10ff */
[----:B------:R3:W-:Y:S03]  /*6df0*/  @P2 STG.E [R6.64], R63 ;  /* 0x0000003f06002986 */ /* 0x0007e6000c101906 */
[----:B------:R-:W-:Y:S01]  /*6e00*/  LEA.HI.X.SX32 R69, R3, R0, 0x2, P6 ;  /* 0x0000000003457211 */ /* 0x000fe200030f16ff */
[----:B------:R3:W-:Y:S01]  /*6e10*/  @P1 STG.E [R12.64], R59 ;  /* 0x0000003b0c001986 */ /* 0x0007e2000c101906 */
[----:B------:R-:W-:Y:S07]  /*6e20*/  @!P0 EXIT ;  /* 0x000000000000894d */ /* 0x000fee0003800000 */
[----:B------:R-:W-:Y:S01]  /*6e30*/  STG.E [R68.64], R67 ;  /* 0x0000004344007986 */ /* 0x000fe2000c101906 */
[----:B------:R-:W-:Y:S05]  /*6e40*/  EXIT ;  /* 0x000000000000794d */ /* 0x000fea0003800000 */
.L_x_2:
[----:B------:R-:W-:-:S00]  /*6e50*/  BRA `(.L_x_2) ;  /* 0xfffffff000007947 */ /* 0x000fc0000383ffff */
[----:B------:R-:W-:-:S00]  /*6e60*/  NOP ;  /* 0x0000000000007918 */ /* 0x000fc00000000000 */
        /* <DEDUP_REMOVED lines=9> */
.L_x_3:


//--------------------- .nv.shared.matmul_kernel  --------------------------
	.section	.nv.shared.matmul_kernel,"aw",@nobits
	.sectionflags	@""
	.align	16
